//
// Generated by NVIDIA NVVM Compiler
//
// Compiler Build ID: CL-36424714
// Cuda compilation tools, release 13.0, V13.0.88
// Based on NVVM 20.0.0
//

.version 9.0
.target sm_100
.address_size 64

	// .globl	_Z11step_kerneliiPKdPdS1_
.global .align 1 .b8 _ZN34_INTERNAL_49de7e9f_4_k_cu_53dd60f74cuda3std3__45__cpo5beginE[1];
.global .align 1 .b8 _ZN34_INTERNAL_49de7e9f_4_k_cu_53dd60f74cuda3std3__45__cpo3endE[1];
.global .align 1 .b8 _ZN34_INTERNAL_49de7e9f_4_k_cu_53dd60f74cuda3std3__45__cpo6cbeginE[1];
.global .align 1 .b8 _ZN34_INTERNAL_49de7e9f_4_k_cu_53dd60f74cuda3std3__45__cpo4cendE[1];
.global .align 1 .b8 _ZN34_INTERNAL_49de7e9f_4_k_cu_53dd60f74cuda3std3__45__cpo6rbeginE[1];
.global .align 1 .b8 _ZN34_INTERNAL_49de7e9f_4_k_cu_53dd60f74cuda3std3__45__cpo4rendE[1];
.global .align 1 .b8 _ZN34_INTERNAL_49de7e9f_4_k_cu_53dd60f74cuda3std3__45__cpo7crbeginE[1];
.global .align 1 .b8 _ZN34_INTERNAL_49de7e9f_4_k_cu_53dd60f74cuda3std3__45__cpo5crendE[1];
.global .align 1 .b8 _ZN34_INTERNAL_49de7e9f_4_k_cu_53dd60f74cuda3std3__436_GLOBAL__N__49de7e9f_4_k_cu_53dd60f76ignoreE[1];
.global .align 1 .b8 _ZN34_INTERNAL_49de7e9f_4_k_cu_53dd60f74cuda3std3__419piecewise_constructE[1];
.global .align 1 .b8 _ZN34_INTERNAL_49de7e9f_4_k_cu_53dd60f74cuda3std3__48in_placeE[1];
.global .align 1 .b8 _ZN34_INTERNAL_49de7e9f_4_k_cu_53dd60f74cuda3std3__420unreachable_sentinelE[1];
.global .align 1 .b8 _ZN34_INTERNAL_49de7e9f_4_k_cu_53dd60f74cuda3std3__47nulloptE[1];
.global .align 1 .b8 _ZN34_INTERNAL_49de7e9f_4_k_cu_53dd60f74cuda3std3__48unexpectE[1];
.global .align 1 .b8 _ZN34_INTERNAL_49de7e9f_4_k_cu_53dd60f74cuda3std6ranges3__45__cpo4swapE[1];
.global .align 1 .b8 _ZN34_INTERNAL_49de7e9f_4_k_cu_53dd60f74cuda3std6ranges3__45__cpo9iter_moveE[1];
.global .align 1 .b8 _ZN34_INTERNAL_49de7e9f_4_k_cu_53dd60f74cuda3std6ranges3__45__cpo5beginE[1];
.global .align 1 .b8 _ZN34_INTERNAL_49de7e9f_4_k_cu_53dd60f74cuda3std6ranges3__45__cpo3endE[1];
.global .align 1 .b8 _ZN34_INTERNAL_49de7e9f_4_k_cu_53dd60f74cuda3std6ranges3__45__cpo6cbeginE[1];
.global .align 1 .b8 _ZN34_INTERNAL_49de7e9f_4_k_cu_53dd60f74cuda3std6ranges3__45__cpo4cendE[1];
.global .align 1 .b8 _ZN34_INTERNAL_49de7e9f_4_k_cu_53dd60f74cuda3std6ranges3__45__cpo7advanceE[1];
.global .align 1 .b8 _ZN34_INTERNAL_49de7e9f_4_k_cu_53dd60f74cuda3std6ranges3__45__cpo9iter_swapE[1];
.global .align 1 .b8 _ZN34_INTERNAL_49de7e9f_4_k_cu_53dd60f74cuda3std6ranges3__45__cpo4nextE[1];
.global .align 1 .b8 _ZN34_INTERNAL_49de7e9f_4_k_cu_53dd60f74cuda3std6ranges3__45__cpo4prevE[1];
.global .align 1 .b8 _ZN34_INTERNAL_49de7e9f_4_k_cu_53dd60f74cuda3std6ranges3__45__cpo4dataE[1];
.global .align 1 .b8 _ZN34_INTERNAL_49de7e9f_4_k_cu_53dd60f74cuda3std6ranges3__45__cpo5cdataE[1];
.global .align 1 .b8 _ZN34_INTERNAL_49de7e9f_4_k_cu_53dd60f74cuda3std6ranges3__45__cpo4sizeE[1];
.global .align 1 .b8 _ZN34_INTERNAL_49de7e9f_4_k_cu_53dd60f74cuda3std6ranges3__45__cpo5ssizeE[1];
.global .align 1 .b8 _ZN34_INTERNAL_49de7e9f_4_k_cu_53dd60f74cuda3std6ranges3__45__cpo8distanceE[1];
.global .align 1 .b8 _ZN34_INTERNAL_49de7e9f_4_k_cu_53dd60f76thrust24THRUST_300001_SM_1000_NS8cuda_cub3parE[1];
.global .align 1 .b8 _ZN34_INTERNAL_49de7e9f_4_k_cu_53dd60f76thrust24THRUST_300001_SM_1000_NS8cuda_cub10par_nosyncE[1];
.global .align 1 .b8 _ZN34_INTERNAL_49de7e9f_4_k_cu_53dd60f76thrust24THRUST_300001_SM_1000_NS6system6detail10sequential3seqE[1];
.global .align 1 .b8 _ZN34_INTERNAL_49de7e9f_4_k_cu_53dd60f76thrust24THRUST_300001_SM_1000_NS12placeholders2_1E[1];
.global .align 1 .b8 _ZN34_INTERNAL_49de7e9f_4_k_cu_53dd60f76thrust24THRUST_300001_SM_1000_NS12placeholders2_2E[1];
.global .align 1 .b8 _ZN34_INTERNAL_49de7e9f_4_k_cu_53dd60f76thrust24THRUST_300001_SM_1000_NS12placeholders2_3E[1];
.global .align 1 .b8 _ZN34_INTERNAL_49de7e9f_4_k_cu_53dd60f76thrust24THRUST_300001_SM_1000_NS12placeholders2_4E[1];
.global .align 1 .b8 _ZN34_INTERNAL_49de7e9f_4_k_cu_53dd60f76thrust24THRUST_300001_SM_1000_NS12placeholders2_5E[1];
.global .align 1 .b8 _ZN34_INTERNAL_49de7e9f_4_k_cu_53dd60f76thrust24THRUST_300001_SM_1000_NS12placeholders2_6E[1];
.global .align 1 .b8 _ZN34_INTERNAL_49de7e9f_4_k_cu_53dd60f76thrust24THRUST_300001_SM_1000_NS12placeholders2_7E[1];
.global .align 1 .b8 _ZN34_INTERNAL_49de7e9f_4_k_cu_53dd60f76thrust24THRUST_300001_SM_1000_NS12placeholders2_8E[1];
.global .align 1 .b8 _ZN34_INTERNAL_49de7e9f_4_k_cu_53dd60f76thrust24THRUST_300001_SM_1000_NS12placeholders2_9E[1];
.global .align 1 .b8 _ZN34_INTERNAL_49de7e9f_4_k_cu_53dd60f76thrust24THRUST_300001_SM_1000_NS12placeholders3_10E[1];
.global .align 1 .b8 _ZN34_INTERNAL_49de7e9f_4_k_cu_53dd60f76thrust24THRUST_300001_SM_1000_NS3seqE[1];
.extern .shared .align 16 .b8 temp[];
.extern .shared .align 16 .b8 maxs[];

.visible .entry _Z11step_kerneliiPKdPdS1_(
	.param .u32 _Z11step_kerneliiPKdPdS1__param_0,
	.param .u32 _Z11step_kerneliiPKdPdS1__param_1,
	.param .u64 .ptr .align 1 _Z11step_kerneliiPKdPdS1__param_2,
	.param .u64 .ptr .align 1 _Z11step_kerneliiPKdPdS1__param_3,
	.param .u64 .ptr .align 1 _Z11step_kerneliiPKdPdS1__param_4
)
{
	.reg .pred 	%p<4>;
	.reg .b32 	%r<20>;
	.reg .b64 	%rd<21>;
	.reg .b64 	%fd<12>;

	ld.param.u32 	%r3, [_Z11step_kerneliiPKdPdS1__param_0];
	ld.param.u32 	%r4, [_Z11step_kerneliiPKdPdS1__param_1];
	ld.param.u64 	%rd1, [_Z11step_kerneliiPKdPdS1__param_2];
	ld.param.u64 	%rd2, [_Z11step_kerneliiPKdPdS1__param_3];
	ld.param.u64 	%rd3, [_Z11step_kerneliiPKdPdS1__param_4];
	mov.u32 	%r6, %tid.x;
	mov.u32 	%r7, %ctaid.x;
	mov.u32 	%r8, %ntid.x;
	mad.lo.s32 	%r1, %r7, %r8, %r6;
	mov.u32 	%r9, %tid.y;
	mov.u32 	%r10, %ctaid.y;
	mov.u32 	%r11, %ntid.y;
	mad.lo.s32 	%r12, %r10, %r11, %r9;
	setp.ge.s32 	%p1, %r1, %r3;
	setp.ge.s32 	%p2, %r12, %r4;
	or.pred  	%p3, %p1, %p2;
	@%p3 bra 	$L__BB0_2;
	cvta.to.global.u64 	%rd4, %rd1;
	cvta.to.global.u64 	%rd5, %rd2;
	cvta.to.global.u64 	%rd6, %rd3;
	add.s32 	%r13, %r3, 2;
	mul.lo.s32 	%r14, %r12, %r13;
	add.s32 	%r15, %r14, %r13;
	add.s32 	%r16, %r15, %r1;
	shl.b32 	%r17, %r13, 1;
	add.s32 	%r18, %r14, %r17;
	mul.wide.s32 	%rd7, %r16, 8;
	add.s64 	%rd8, %rd4, %rd7;
	ld.global.nc.f64 	%fd1, [%rd8+16];
	ld.global.nc.f64 	%fd2, [%rd8];
	add.f64 	%fd3, %fd1, %fd2;
	cvt.s64.s32 	%rd9, %r14;
	cvt.s64.s32 	%rd10, %r1;
	add.s64 	%rd11, %rd9, %rd10;
	shl.b64 	%rd12, %rd11, 3;
	add.s64 	%rd13, %rd4, %rd12;
	ld.global.nc.f64 	%fd4, [%rd13+8];
	add.f64 	%fd5, %fd3, %fd4;
	cvt.s64.s32 	%rd14, %r18;
	add.s64 	%rd15, %rd14, %rd10;
	shl.b64 	%rd16, %rd15, 3;
	add.s64 	%rd17, %rd4, %rd16;
	ld.global.nc.f64 	%fd6, [%rd17+8];
	add.f64 	%fd7, %fd5, %fd6;
	mul.f64 	%fd8, %fd7, 0d3FD0000000000000;
	add.s64 	%rd18, %rd5, %rd7;
	st.global.f64 	[%rd18+8], %fd8;
	ld.global.nc.f64 	%fd9, [%rd8+8];
	sub.f64 	%fd10, %fd8, %fd9;
	abs.f64 	%fd11, %fd10;
	mad.lo.s32 	%r19, %r12, %r3, %r1;
	mul.wide.s32 	%rd19, %r19, 8;
	add.s64 	%rd20, %rd6, %rd19;
	st.global.f64 	[%rd20], %fd11;
$L__BB0_2:
	ret;

}
	// .globl	_Z11copy_kerneliiPdPKd
.visible .entry _Z11copy_kerneliiPdPKd(
	.param .u32 _Z11copy_kerneliiPdPKd_param_0,
	.param .u32 _Z11copy_kerneliiPdPKd_param_1,
	.param .u64 .ptr .align 1 _Z11copy_kerneliiPdPKd_param_2,
	.param .u64 .ptr .align 1 _Z11copy_kerneliiPdPKd_param_3
)
{
	.reg .pred 	%p<4>;
	.reg .b32 	%r<15>;
	.reg .b64 	%rd<11>;
	.reg .b64 	%fd<2>;

	ld.param.u32 	%r3, [_Z11copy_kerneliiPdPKd_param_0];
	ld.param.u32 	%r4, [_Z11copy_kerneliiPdPKd_param_1];
	ld.param.u64 	%rd1, [_Z11copy_kerneliiPdPKd_param_2];
	ld.param.u64 	%rd2, [_Z11copy_kerneliiPdPKd_param_3];
	mov.u32 	%r6, %tid.x;
	mov.u32 	%r7, %ctaid.x;
	mov.u32 	%r8, %ntid.x;
	mad.lo.s32 	%r1, %r7, %r8, %r6;
	mov.u32 	%r9, %tid.y;
	mov.u32 	%r10, %ctaid.y;
	mov.u32 	%r11, %ntid.y;
	mad.lo.s32 	%r12, %r10, %r11, %r9;
	setp.ge.s32 	%p1, %r1, %r3;
	setp.ge.s32 	%p2, %r12, %r4;
	or.pred  	%p3, %p1, %p2;
	@%p3 bra 	$L__BB1_2;
	cvta.to.global.u64 	%rd3, %rd2;
	cvta.to.global.u64 	%rd4, %rd1;
	add.s32 	%r13, %r3, 2;
	mad.lo.s32 	%r14, %r13, %r12, %r13;
	cvt.s64.s32 	%rd5, %r14;
	cvt.s64.s32 	%rd6, %r1;
	add.s64 	%rd7, %rd6, %rd5;
	shl.b64 	%rd8, %rd7, 3;
	add.s64 	%rd9, %rd3, %rd8;
	ld.global.nc.f64 	%fd1, [%rd9+8];
	add.s64 	%rd10, %rd4, %rd8;
	st.global.f64 	[%rd10+8], %fd1;
$L__BB1_2:
	ret;

}
	// .globl	_Z3maxPdS_
.visible .entry _Z3maxPdS_(
	.param .u64 .ptr .align 1 _Z3maxPdS__param_0,
	.param .u64 .ptr .align 1 _Z3maxPdS__param_1
)
{
	.reg .pred 	%p<11>;
	.reg .b32 	%r<33>;
	.reg .b64 	%rd<7>;
	.reg .b64 	%fd<8>;

	ld.param.u64 	%rd1, [_Z3maxPdS__param_0];
	ld.param.u64 	%rd2, [_Z3maxPdS__param_1];
	cvta.to.global.u64 	%rd3, %rd2;
	mov.u32 	%r12, %tid.x;
	mov.u32 	%r13, %tid.y;
	mov.u32 	%r14, %ntid.x;
	mad.lo.s32 	%r1, %r13, %r14, %r12;
	mov.u32 	%r15, %ctaid.x;
	mov.u32 	%r16, %ctaid.y;
	mov.u32 	%r2, %nctaid.x;
	mad.lo.s32 	%r3, %r16, %r2, %r15;
	mov.u32 	%r17, %ntid.y;
	mul.lo.s32 	%r31, %r14, %r17;
	mad.lo.s32 	%r18, %r31, %r3, %r1;
	mul.wide.u32 	%rd4, %r18, 8;
	add.s64 	%rd5, %rd3, %rd4;
	ld.global.f64 	%fd3, [%rd5];
	shl.b32 	%r19, %r1, 3;
	mov.u32 	%r20, temp;
	add.s32 	%r5, %r20, %r19;
	st.shared.f64 	[%r5], %fd3;
	setp.lt.u32 	%p1, %r31, 2;
	@%p1 bra 	$L__BB2_5;
$L__BB2_1:
	mov.u32 	%r6, %r31;
	shr.u32 	%r31, %r6, 1;
	bar.sync 	0;
	setp.ge.u32 	%p2, %r1, %r31;
	@%p2 bra 	$L__BB2_4;
	ld.shared.f64 	%fd4, [%r5];
	shl.b32 	%r21, %r31, 3;
	add.s32 	%r22, %r5, %r21;
	ld.shared.f64 	%fd1, [%r22];
	setp.geu.f64 	%p3, %fd4, %fd1;
	@%p3 bra 	$L__BB2_4;
	st.shared.f64 	[%r5], %fd1;
$L__BB2_4:
	setp.gt.u32 	%p4, %r6, 3;
	@%p4 bra 	$L__BB2_1;
$L__BB2_5:
	setp.ne.s32 	%p5, %r1, 0;
	@%p5 bra 	$L__BB2_14;
	ld.shared.f64 	%fd5, [temp];
	shl.b32 	%r23, %r3, 3;
	mov.u32 	%r24, maxs;
	add.s32 	%r25, %r24, %r23;
	st.shared.f64 	[%r25], %fd5;
	mov.u32 	%r26, %nctaid.y;
	mul.lo.s32 	%r32, %r26, %r2;
	setp.lt.u32 	%p6, %r32, 2;
	@%p6 bra 	$L__BB2_12;
	add.s32 	%r9, %r20, %r23;
$L__BB2_8:
	mov.u32 	%r10, %r32;
	shr.u32 	%r32, %r10, 1;
	membar.gl;
	setp.ge.s32 	%p7, %r3, %r32;
	@%p7 bra 	$L__BB2_11;
	ld.shared.f64 	%fd6, [%r9];
	shl.b32 	%r29, %r32, 3;
	add.s32 	%r30, %r9, %r29;
	ld.shared.f64 	%fd2, [%r30];
	setp.geu.f64 	%p8, %fd6, %fd2;
	@%p8 bra 	$L__BB2_11;
	st.shared.f64 	[%r9], %fd2;
$L__BB2_11:
	setp.gt.u32 	%p9, %r10, 3;
	@%p9 bra 	$L__BB2_8;
$L__BB2_12:
	setp.ne.s32 	%p10, %r3, 0;
	@%p10 bra 	$L__BB2_14;
	ld.shared.f64 	%fd7, [maxs];
	cvta.to.global.u64 	%rd6, %rd1;
	st.global.f64 	[%rd6], %fd7;
$L__BB2_14:
	ret;

}
	// .globl	_ZN3cub18CUB_300001_SM_10006detail11EmptyKernelIvEEvv
.visible .entry _ZN3cub18CUB_300001_SM_10006detail11EmptyKernelIvEEvv()
{


	ret;

}


// ===== COMPILED SASS (sm_100) =====

	.target	sm_100

	.elftype	@"ET_EXEC"


//--------------------- .note.nv.tkinfo           --------------------------
	.section	.note.nv.tkinfo,"",@"SHT_NOTE"
	.sectionflags	@"SHF_NOTE_NV_TKINFO"
	.tkinfo
        /*0018*/ 	.word	0x00000002
        /*0030*/ 	.string	""
        /*0030*/ 	.string	"ptxas"
        /*0030*/ 	.string	"Cuda compilation tools, release 13.0, V13.0.88"
        /*0030*/ 	.string	"Build cuda_13.0.r13.0/compiler.36424714_0"
        /*0030*/ 	.string	"-arch sm_100 -m 64 "



//--------------------- .note.nv.cuinfo           --------------------------
	.section	.note.nv.cuinfo,"",@"SHT_NOTE"
	.sectionflags	@"SHF_NOTE_NV_CUINFO"
        /*0018*/ 	.short	0x0002
        /*001a*/ 	.short	0x0064
        /*001c*/ 	.short	0x0082
	.zero		2


//--------------------- .nv.info                  --------------------------
	.section	.nv.info,"",@"SHT_CUDA_INFO"
	.align	4


	//----- nvinfo : EIATTR_REGCOUNT
	.align		4
        /*0000*/ 	.byte	0x04, 0x2f
        /*0002*/ 	.short	(.L_44 - .L_43)
	.align		4
.L_43:
        /*0004*/ 	.word	index@(_Z11step_kerneliiPKdPdS1_)
        /*0008*/ 	.word	0x00000016


	//----- nvinfo : EIATTR_FRAME_SIZE
	.align		4
.L_44:
        /*000c*/ 	.byte	0x04, 0x11
        /*000e*/ 	.short	(.L_46 - .L_45)
	.align		4
.L_45:
        /*0010*/ 	.word	index@(_Z11step_kerneliiPKdPdS1_)
        /*0014*/ 	.word	0x00000000


	//----- nvinfo : EIATTR_REGCOUNT
	.align		4
.L_46:
        /*0018*/ 	.byte	0x04, 0x2f
        /*001a*/ 	.short	(.L_48 - .L_47)
	.align		4
.L_47:
        /*001c*/ 	.word	index@(_Z11copy_kerneliiPdPKd)
        /*0020*/ 	.word	0x0000000a


	//----- nvinfo : EIATTR_FRAME_SIZE
	.align		4
.L_48:
        /*0024*/ 	.byte	0x04, 0x11
        /*0026*/ 	.short	(.L_50 - .L_49)
	.align		4
.L_49:
        /*0028*/ 	.word	index@(_Z11copy_kerneliiPdPKd)
        /*002c*/ 	.word	0x00000000


	//----- nvinfo : EIATTR_REGCOUNT
	.align		4
.L_50:
        /*0030*/ 	.byte	0x04, 0x2f
        /*0032*/ 	.short	(.L_52 - .L_51)
	.align		4
.L_51:
        /*0034*/ 	.word	index@(_Z3maxPdS_)
        /*0038*/ 	.word	0x0000000a


	//----- nvinfo : EIATTR_FRAME_SIZE
	.align		4
.L_52:
        /*003c*/ 	.byte	0x04, 0x11
        /*003e*/ 	.short	(.L_54 - .L_53)
	.align		4
.L_53:
        /*0040*/ 	.word	index@(_Z3maxPdS_)
        /*0044*/ 	.word	0x00000000


	//----- nvinfo : EIATTR_REGCOUNT
	.align		4
.L_54:
        /*0048*/ 	.byte	0x04, 0x2f
        /*004a*/ 	.short	(.L_56 - .L_55)
	.align		4
.L_55:
        /*004c*/ 	.word	index@(_ZN3cub18CUB_300001_SM_10006detail11EmptyKernelIvEEvv)
        /*0050*/ 	.word	0x00000004


	//----- nvinfo : EIATTR_FRAME_SIZE
	.align		4
.L_56:
        /*0054*/ 	.byte	0x04, 0x11
        /*0056*/ 	.short	(.L_58 - .L_57)
	.align		4
.L_57:
        /*0058*/ 	.word	index@(_ZN3cub18CUB_300001_SM_10006detail11EmptyKernelIvEEvv)
        /*005c*/ 	.word	0x00000000


	//----- nvinfo : EIATTR_MIN_STACK_SIZE
	.align		4
.L_58:
        /*0060*/ 	.byte	0x04, 0x12
        /*0062*/ 	.short	(.L_60 - .L_59)
	.align		4
.L_59:
        /*0064*/ 	.word	index@(_ZN3cub18CUB_300001_SM_10006detail11EmptyKernelIvEEvv)
        /*0068*/ 	.word	0x00000000


	//----- nvinfo : EIATTR_MIN_STACK_SIZE
	.align		4
.L_60:
        /*006c*/ 	.byte	0x04, 0x12
        /*006e*/ 	.short	(.L_62 - .L_61)
	.align		4
.L_61:
        /*0070*/ 	.word	index@(_Z3maxPdS_)
        /*0074*/ 	.word	0x00000000


	//----- nvinfo : EIATTR_MIN_STACK_SIZE
	.align		4
.L_62:
        /*0078*/ 	.byte	0x04, 0x12
        /*007a*/ 	.short	(.L_64 - .L_63)
	.align		4
.L_63:
        /*007c*/ 	.word	index@(_Z11copy_kerneliiPdPKd)
        /*0080*/ 	.word	0x00000000


	//----- nvinfo : EIATTR_MIN_STACK_SIZE
	.align		4
.L_64:
        /*0084*/ 	.byte	0x04, 0x12
        /*0086*/ 	.short	(.L_66 - .L_65)
	.align		4
.L_65:
        /*0088*/ 	.word	index@(_Z11step_kerneliiPKdPdS1_)
        /*008c*/ 	.word	0x00000000
.L_66:


//--------------------- .nv.compat                --------------------------
	.section	.nv.compat,"",@"SHT_CUDA_COMPAT_INFO"
	.align	4
        /*0000*/ 	.byte	0x02, 0x09, 0x00, 0x00, 0x02, 0x02, 0x01, 0x00, 0x02, 0x05, 0x05, 0x00, 0x03, 0x07, 0x01, 0x01
        /*0010*/ 	.byte	0x02, 0x03, 0x00, 0x00, 0x02, 0x06, 0x01, 0x00, 0x04, 0x0b, 0x08, 0x00, 0x01, 0x00, 0x00, 0x00
        /*0020*/ 	.byte	0x00, 0x00, 0x00, 0x00


//--------------------- .nv.info._ZN3cub18CUB_300001_SM_10006detail11EmptyKernelIvEEvv --------------------------
	.section	.nv.info._ZN3cub18CUB_300001_SM_10006detail11EmptyKernelIvEEvv,"",@"SHT_CUDA_INFO"
	.sectionflags	@""
	.align	4


	//----- nvinfo : EIATTR_CUDA_API_VERSION
	.align		4
        /*0000*/ 	.byte	0x04, 0x37
        /*0002*/ 	.short	(.L_68 - .L_67)
.L_67:
        /*0004*/ 	.word	0x00000082


	//----- nvinfo : EIATTR_SPARSE_MMA_MASK
	.align		4
.L_68:
        /*0008*/ 	.byte	0x03, 0x50
        /*000a*/ 	.short	0x0000


	//----- nvinfo : EIATTR_MAXREG_COUNT
	.align		4
        /*000c*/ 	.byte	0x03, 0x1b
        /*000e*/ 	.short	0x00ff


	//----- nvinfo : EIATTR_MERCURY_ISA_VERSION
	.align		4
        /*0010*/ 	.byte	0x03, 0x5f
        /*0012*/ 	.short	0x0101


	//----- nvinfo : EIATTR_VRC_CTA_INIT_COUNT
	.align		4
        /*0014*/ 	.byte	0x02, 0x4a
	.zero		1
	.zero		1


	//----- nvinfo : EIATTR_EXIT_INSTR_OFFSETS
	.align		4
        /*0018*/ 	.byte	0x04, 0x1c
        /*001a*/ 	.short	(.L_70 - .L_69)


	//   ....[0]....
.L_69:
        /*001c*/ 	.word	0x00000010


	//----- nvinfo : EIATTR_SW_WAR
	.align		4
.L_70:
        /*0020*/ 	.byte	0x04, 0x36
        /*0022*/ 	.short	(.L_72 - .L_71)
.L_71:
        /*0024*/ 	.word	0x00000008
.L_72:


//--------------------- .nv.info._Z3maxPdS_       --------------------------
	.section	.nv.info._Z3maxPdS_,"",@"SHT_CUDA_INFO"
	.sectionflags	@""
	.align	4


	//----- nvinfo : EIATTR_CUDA_API_VERSION
	.align		4
        /*0000*/ 	.byte	0x04, 0x37
        /*0002*/ 	.short	(.L_74 - .L_73)
.L_73:
        /*0004*/ 	.word	0x00000082


	//----- nvinfo : EIATTR_KPARAM_INFO
	.align		4
.L_74:
        /*0008*/ 	.byte	0x04, 0x17
        /*000a*/ 	.short	(.L_76 - .L_75)
.L_75:
        /*000c*/ 	.word	0x00000000
        /*0010*/ 	.short	0x0001
        /*0012*/ 	.short	0x0008
        /*0014*/ 	.byte	0x00, 0xf5, 0x21, 0x00


	//----- nvinfo : EIATTR_KPARAM_INFO
	.align		4
.L_76:
        /*0018*/ 	.byte	0x04, 0x17
        /*001a*/ 	.short	(.L_78 - .L_77)
.L_77:
        /*001c*/ 	.word	0x00000000
        /*0020*/ 	.short	0x0000
        /*0022*/ 	.short	0x0000
        /*0024*/ 	.byte	0x00, 0xf5, 0x21, 0x00


	//----- nvinfo : EIATTR_SPARSE_MMA_MASK
	.align		4
.L_78:
        /*0028*/ 	.byte	0x03, 0x50
        /*002a*/ 	.short	0x0000


	//----- nvinfo : EIATTR_MAXREG_COUNT
	.align		4
        /*002c*/ 	.byte	0x03, 0x1b
        /*002e*/ 	.short	0x00ff


	//----- nvinfo : EIATTR_NUM_BARRIERS
	.align		4
        /*0030*/ 	.byte	0x02, 0x4c
        /*0032*/ 	.byte	0x01
	.zero		1


	//----- nvinfo : EIATTR_MERCURY_ISA_VERSION
	.align		4
        /*0034*/ 	.byte	0x03, 0x5f
        /*0036*/ 	.short	0x0101


	//----- nvinfo : EIATTR_VRC_CTA_INIT_COUNT
	.align		4
        /*0038*/ 	.byte	0x02, 0x4a
	.zero		1
	.zero		1


	//----- nvinfo : EIATTR_EXIT_INSTR_OFFSETS
	.align		4
        /*003c*/ 	.byte	0x04, 0x1c
        /*003e*/ 	.short	(.L_80 - .L_79)


	//   ....[0]....
.L_79:
        /*0040*/ 	.word	0x00000270


	//   ....[1]....
        /*0044*/ 	.word	0x00000430


	//   ....[2]....
        /*0048*/ 	.word	0x000004a0


	//----- nvinfo : EIATTR_CRS_STACK_SIZE
	.align		4
.L_80:
        /*004c*/ 	.byte	0x04, 0x1e
        /*004e*/ 	.short	(.L_82 - .L_81)
.L_81:
        /*0050*/ 	.word	0x00000000


	//----- nvinfo : EIATTR_CBANK_PARAM_SIZE
	.align		4
.L_82:
        /*0054*/ 	.byte	0x03, 0x19
        /*0056*/ 	.short	0x0010


	//----- nvinfo : EIATTR_PARAM_CBANK
	.align		4
        /*0058*/ 	.byte	0x04, 0x0a
        /*005a*/ 	.short	(.L_84 - .L_83)
	.align		4
.L_83:
        /*005c*/ 	.word	index@(.nv.constant0._Z3maxPdS_)
        /*0060*/ 	.short	0x0380
        /*0062*/ 	.short	0x0010


	//----- nvinfo : EIATTR_SW_WAR
	.align		4
.L_84:
        /*0064*/ 	.byte	0x04, 0x36
        /*0066*/ 	.short	(.L_86 - .L_85)
.L_85:
        /*0068*/ 	.word	0x00000008
.L_86:


//--------------------- .nv.info._Z11copy_kerneliiPdPKd --------------------------
	.section	.nv.info._Z11copy_kerneliiPdPKd,"",@"SHT_CUDA_INFO"
	.sectionflags	@""
	.align	4


	//----- nvinfo : EIATTR_CUDA_API_VERSION
	.align		4
        /*0000*/ 	.byte	0x04, 0x37
        /*0002*/ 	.short	(.L_88 - .L_87)
.L_87:
        /*0004*/ 	.word	0x00000082


	//----- nvinfo : EIATTR_KPARAM_INFO
	.align		4
.L_88:
        /*0008*/ 	.byte	0x04, 0x17
        /*000a*/ 	.short	(.L_90 - .L_89)
.L_89:
        /*000c*/ 	.word	0x00000000
        /*0010*/ 	.short	0x0003
        /*0012*/ 	.short	0x0010
        /*0014*/ 	.byte	0x00, 0xf5, 0x21, 0x00


	//----- nvinfo : EIATTR_KPARAM_INFO
	.align		4
.L_90:
        /*0018*/ 	.byte	0x04, 0x17
        /*001a*/ 	.short	(.L_92 - .L_91)
.L_91:
        /*001c*/ 	.word	0x00000000
        /*0020*/ 	.short	0x0002
        /*0022*/ 	.short	0x0008
        /*0024*/ 	.byte	0x00, 0xf5, 0x21, 0x00


	//----- nvinfo : EIATTR_KPARAM_INFO
	.align		4
.L_92:
        /*0028*/ 	.byte	0x04, 0x17
        /*002a*/ 	.short	(.L_94 - .L_93)
.L_93:
        /*002c*/ 	.word	0x00000000
        /*0030*/ 	.short	0x0001
        /*0032*/ 	.short	0x0004
        /*0034*/ 	.byte	0x00, 0xf0, 0x11, 0x00


	//----- nvinfo : EIATTR_KPARAM_INFO
	.align		4
.L_94:
        /*0038*/ 	.byte	0x04, 0x17
        /*003a*/ 	.short	(.L_96 - .L_95)
.L_95:
        /*003c*/ 	.word	0x00000000
        /*0040*/ 	.short	0x0000
        /*0042*/ 	.short	0x0000
        /*0044*/ 	.byte	0x00, 0xf0, 0x11, 0x00


	//----- nvinfo : EIATTR_SPARSE_MMA_MASK
	.align		4
.L_96:
        /*0048*/ 	.byte	0x03, 0x50
        /*004a*/ 	.short	0x0000


	//----- nvinfo : EIATTR_MAXREG_COUNT
	.align		4
        /*004c*/ 	.byte	0x03, 0x1b
        /*004e*/ 	.short	0x00ff


	//----- nvinfo : EIATTR_MERCURY_ISA_VERSION
	.align		4
        /*0050*/ 	.byte	0x03, 0x5f
        /*0052*/ 	.short	0x0101


	//----- nvinfo : EIATTR_VRC_CTA_INIT_COUNT
	.align		4
        /*0054*/ 	.byte	0x02, 0x4a
	.zero		1
	.zero		1


	//----- nvinfo : EIATTR_EXIT_INSTR_OFFSETS
	.align		4
        /*0058*/ 	.byte	0x04, 0x1c
        /*005a*/ 	.short	(.L_98 - .L_97)


	//   ....[0]....
.L_97:
        /*005c*/ 	.word	0x000000c0


	//   ....[1]....
        /*0060*/ 	.word	0x000001d0


	//----- nvinfo : EIATTR_CBANK_PARAM_SIZE
	.align		4
.L_98:
        /*0064*/ 	.byte	0x03, 0x19
        /*0066*/ 	.short	0x0018


	//----- nvinfo : EIATTR_PARAM_CBANK
	.align		4
        /*0068*/ 	.byte	0x04, 0x0a
        /*006a*/ 	.short	(.L_100 - .L_99)
	.align		4
.L_99:
        /*006c*/ 	.word	index@(.nv.constant0._Z11copy_kerneliiPdPKd)
        /*0070*/ 	.short	0x0380
        /*0072*/ 	.short	0x0018


	//----- nvinfo : EIATTR_SW_WAR
	.align		4
.L_100:
        /*0074*/ 	.byte	0x04, 0x36
        /*0076*/ 	.short	(.L_102 - .L_101)
.L_101:
        /*0078*/ 	.word	0x00000008
.L_102:


//--------------------- .nv.info._Z11step_kerneliiPKdPdS1_ --------------------------
	.section	.nv.info._Z11step_kerneliiPKdPdS1_,"",@"SHT_CUDA_INFO"
	.sectionflags	@""
	.align	4


	//----- nvinfo : EIATTR_CUDA_API_VERSION
	.align		4
        /*0000*/ 	.byte	0x04, 0x37
        /*0002*/ 	.short	(.L_104 - .L_103)
.L_103:
        /*0004*/ 	.word	0x00000082


	//----- nvinfo : EIATTR_KPARAM_INFO
	.align		4
.L_104:
        /*0008*/ 	.byte	0x04, 0x17
        /*000a*/ 	.short	(.L_106 - .L_105)
.L_105:
        /*000c*/ 	.word	0x00000000
        /*0010*/ 	.short	0x0004
        /*0012*/ 	.short	0x0018
        /*0014*/ 	.byte	0x00, 0xf5, 0x21, 0x00


	//----- nvinfo : EIATTR_KPARAM_INFO
	.align		4
.L_106:
        /*0018*/ 	.byte	0x04, 0x17
        /*001a*/ 	.short	(.L_108 - .L_107)
.L_107:
        /*001c*/ 	.word	0x00000000
        /*0020*/ 	.short	0x0003
        /*0022*/ 	.short	0x0010
        /*0024*/ 	.byte	0x00, 0xf5, 0x21, 0x00


	//----- nvinfo : EIATTR_KPARAM_INFO
	.align		4
.L_108:
        /*0028*/ 	.byte	0x04, 0x17
        /*002a*/ 	.short	(.L_110 - .L_109)
.L_109:
        /*002c*/ 	.word	0x00000000
        /*0030*/ 	.short	0x0002
        /*0032*/ 	.short	0x0008
        /*0034*/ 	.byte	0x00, 0xf5, 0x21, 0x00


	//----- nvinfo : EIATTR_KPARAM_INFO
	.align		4
.L_110:
        /*0038*/ 	.byte	0x04, 0x17
        /*003a*/ 	.short	(.L_112 - .L_111)
.L_111:
        /*003c*/ 	.word	0x00000000
        /*0040*/ 	.short	0x0001
        /*0042*/ 	.short	0x0004
        /*0044*/ 	.byte	0x00, 0xf0, 0x11, 0x00


	//----- nvinfo : EIATTR_KPARAM_INFO
	.align		4
.L_112:
        /*0048*/ 	.byte	0x04, 0x17
        /*004a*/ 	.short	(.L_114 - .L_113)
.L_113:
        /*004c*/ 	.word	0x00000000
        /*0050*/ 	.short	0x0000
        /*0052*/ 	.short	0x0000
        /*0054*/ 	.byte	0x00, 0xf0, 0x11, 0x00


	//----- nvinfo : EIATTR_SPARSE_MMA_MASK
	.align		4
.L_114:
        /*0058*/ 	.byte	0x03, 0x50
        /*005a*/ 	.short	0x0000


	//----- nvinfo : EIATTR_MAXREG_COUNT
	.align		4
        /*005c*/ 	.byte	0x03, 0x1b
        /*005e*/ 	.short	0x00ff


	//----- nvinfo : EIATTR_MERCURY_ISA_VERSION
	.align		4
        /*0060*/ 	.byte	0x03, 0x5f
        /*0062*/ 	.short	0x0101


	//----- nvinfo : EIATTR_VRC_CTA_INIT_COUNT
	.align		4
        /*0064*/ 	.byte	0x02, 0x4a
	.zero		1
	.zero		1


	//----- nvinfo : EIATTR_EXIT_INSTR_OFFSETS
	.align		4
        /*0068*/ 	.byte	0x04, 0x1c
        /*006a*/ 	.short	(.L_116 - .L_115)


	//   ....[0]....
.L_115:
        /*006c*/ 	.word	0x000000c0


	//   ....[1]....
        /*0070*/ 	.word	0x00000300


	//----- nvinfo : EIATTR_CBANK_PARAM_SIZE
	.align		4
.L_116:
        /*0074*/ 	.byte	0x03, 0x19
        /*0076*/ 	.short	0x0020


	//----- nvinfo : EIATTR_PARAM_CBANK
	.align		4
        /*0078*/ 	.byte	0x04, 0x0a
        /*007a*/ 	.short	(.L_118 - .L_117)
	.align		4
.L_117:
        /*007c*/ 	.word	index@(.nv.constant0._Z11step_kerneliiPKdPdS1_)
        /*0080*/ 	.short	0x0380
        /*0082*/ 	.short	0x0020


	//----- nvinfo : EIATTR_SW_WAR
	.align		4
.L_118:
        /*0084*/ 	.byte	0x04, 0x36
        /*0086*/ 	.short	(.L_120 - .L_119)
.L_119:
        /*0088*/ 	.word	0x00000008
.L_120:


//--------------------- .nv.callgraph             --------------------------
	.section	.nv.callgraph,"",@"SHT_CUDA_CALLGRAPH"
	.align	4
	.sectionentsize	8
	.align		4
        /*0000*/ 	.word	0x00000000
	.align		4
        /*0004*/ 	.word	0xffffffff
	.align		4
        /*0008*/ 	.word	0x00000000
	.align		4
        /*000c*/ 	.word	0xfffffffe
	.align		4
        /*0010*/ 	.word	0x00000000
	.align		4
        /*0014*/ 	.word	0xfffffffd
	.align		4
        /*0018*/ 	.word	0x00000000
	.align		4
        /*001c*/ 	.word	0xfffffffc


//--------------------- .nv.constant4             --------------------------
	.section	.nv.constant4,"a",@progbits
	.align	8
	.align		8
.nv.constant4:
        /*0000*/ 	.dword	_ZN34_INTERNAL_49de7e9f_4_k_cu_53dd60f74cuda3std3__45__cpo5beginE
	.align		8
        /*0008*/ 	.dword	_ZN34_INTERNAL_49de7e9f_4_k_cu_53dd60f74cuda3std3__45__cpo3endE
	.align		8
        /*0010*/ 	.dword	_ZN34_INTERNAL_49de7e9f_4_k_cu_53dd60f74cuda3std3__45__cpo6cbeginE
	.align		8
        /*0018*/ 	.dword	_ZN34_INTERNAL_49de7e9f_4_k_cu_53dd60f74cuda3std3__45__cpo4cendE
	.align		8
        /*0020*/ 	.dword	_ZN34_INTERNAL_49de7e9f_4_k_cu_53dd60f74cuda3std3__45__cpo6rbeginE
	.align		8
        /*0028*/ 	.dword	_ZN34_INTERNAL_49de7e9f_4_k_cu_53dd60f74cuda3std3__45__cpo4rendE
	.align		8
        /*0030*/ 	.dword	_ZN34_INTERNAL_49de7e9f_4_k_cu_53dd60f74cuda3std3__45__cpo7crbeginE
	.align		8
        /*0038*/ 	.dword	_ZN34_INTERNAL_49de7e9f_4_k_cu_53dd60f74cuda3std3__45__cpo5crendE
	.align		8
        /*0040*/ 	.dword	_ZN34_INTERNAL_49de7e9f_4_k_cu_53dd60f74cuda3std3__436_GLOBAL__N__49de7e9f_4_k_cu_53dd60f76ignoreE
	.align		8
        /*0048*/ 	.dword	_ZN34_INTERNAL_49de7e9f_4_k_cu_53dd60f74cuda3std3__419piecewise_constructE
	.align		8
        /*0050*/ 	.dword	_ZN34_INTERNAL_49de7e9f_4_k_cu_53dd60f74cuda3std3__48in_placeE
	.align		8
        /*0058*/ 	.dword	_ZN34_INTERNAL_49de7e9f_4_k_cu_53dd60f74cuda3std3__420unreachable_sentinelE
	.align		8
        /*0060*/ 	.dword	_ZN34_INTERNAL_49de7e9f_4_k_cu_53dd60f74cuda3std3__47nulloptE
	.align		8
        /*0068*/ 	.dword	_ZN34_INTERNAL_49de7e9f_4_k_cu_53dd60f74cuda3std3__48unexpectE
	.align		8
        /*0070*/ 	.dword	_ZN34_INTERNAL_49de7e9f_4_k_cu_53dd60f74cuda3std6ranges3__45__cpo4swapE
	.align		8
        /*0078*/ 	.dword	_ZN34_INTERNAL_49de7e9f_4_k_cu_53dd60f74cuda3std6ranges3__45__cpo9iter_moveE
	.align		8
        /*0080*/ 	.dword	_ZN34_INTERNAL_49de7e9f_4_k_cu_53dd60f74cuda3std6ranges3__45__cpo5beginE
	.align		8
        /*0088*/ 	.dword	_ZN34_INTERNAL_49de7e9f_4_k_cu_53dd60f74cuda3std6ranges3__45__cpo3endE
	.align		8
        /*0090*/ 	.dword	_ZN34_INTERNAL_49de7e9f_4_k_cu_53dd60f74cuda3std6ranges3__45__cpo6cbeginE
	.align		8
        /*0098*/ 	.dword	_ZN34_INTERNAL_49de7e9f_4_k_cu_53dd60f74cuda3std6ranges3__45__cpo4cendE
	.align		8
        /*00a0*/ 	.dword	_ZN34_INTERNAL_49de7e9f_4_k_cu_53dd60f74cuda3std6ranges3__45__cpo7advanceE
	.align		8
        /*00a8*/ 	.dword	_ZN34_INTERNAL_49de7e9f_4_k_cu_53dd60f74cuda3std6ranges3__45__cpo9iter_swapE
	.align		8
        /*00b0*/ 	.dword	_ZN34_INTERNAL_49de7e9f_4_k_cu_53dd60f74cuda3std6ranges3__45__cpo4nextE
	.align		8
        /*00b8*/ 	.dword	_ZN34_INTERNAL_49de7e9f_4_k_cu_53dd60f74cuda3std6ranges3__45__cpo4prevE
	.align		8
        /*00c0*/ 	.dword	_ZN34_INTERNAL_49de7e9f_4_k_cu_53dd60f74cuda3std6ranges3__45__cpo4dataE
	.align		8
        /*00c8*/ 	.dword	_ZN34_INTERNAL_49de7e9f_4_k_cu_53dd60f74cuda3std6ranges3__45__cpo5cdataE
	.align		8
        /*00d0*/ 	.dword	_ZN34_INTERNAL_49de7e9f_4_k_cu_53dd60f74cuda3std6ranges3__45__cpo4sizeE
	.align		8
        /*00d8*/ 	.dword	_ZN34_INTERNAL_49de7e9f_4_k_cu_53dd60f74cuda3std6ranges3__45__cpo5ssizeE
	.align		8
        /*00e0*/ 	.dword	_ZN34_INTERNAL_49de7e9f_4_k_cu_53dd60f74cuda3std6ranges3__45__cpo8distanceE
	.align		8
        /*00e8*/ 	.dword	_ZN34_INTERNAL_49de7e9f_4_k_cu_53dd60f76thrust24THRUST_300001_SM_1000_NS8cuda_cub3parE
	.align		8
        /*00f0*/ 	.dword	_ZN34_INTERNAL_49de7e9f_4_k_cu_53dd60f76thrust24THRUST_300001_SM_1000_NS8cuda_cub10par_nosyncE
	.align		8
        /*00f8*/ 	.dword	_ZN34_INTERNAL_49de7e9f_4_k_cu_53dd60f76thrust24THRUST_300001_SM_1000_NS6system6detail10sequential3seqE
	.align		8
        /*0100*/ 	.dword	_ZN34_INTERNAL_49de7e9f_4_k_cu_53dd60f76thrust24THRUST_300001_SM_1000_NS12placeholders2_1E
	.align		8
        /*0108*/ 	.dword	_ZN34_INTERNAL_49de7e9f_4_k_cu_53dd60f76thrust24THRUST_300001_SM_1000_NS12placeholders2_2E
	.align		8
        /*0110*/ 	.dword	_ZN34_INTERNAL_49de7e9f_4_k_cu_53dd60f76thrust24THRUST_300001_SM_1000_NS12placeholders2_3E
	.align		8
        /*0118*/ 	.dword	_ZN34_INTERNAL_49de7e9f_4_k_cu_53dd60f76thrust24THRUST_300001_SM_1000_NS12placeholders2_4E
	.align		8
        /*0120*/ 	.dword	_ZN34_INTERNAL_49de7e9f_4_k_cu_53dd60f76thrust24THRUST_300001_SM_1000_NS12placeholders2_5E
	.align		8
        /*0128*/ 	.dword	_ZN34_INTERNAL_49de7e9f_4_k_cu_53dd60f76thrust24THRUST_300001_SM_1000_NS12placeholders2_6E
	.align		8
        /*0130*/ 	.dword	_ZN34_INTERNAL_49de7e9f_4_k_cu_53dd60f76thrust24THRUST_300001_SM_1000_NS12placeholders2_7E
	.align		8
        /*0138*/ 	.dword	_ZN34_INTERNAL_49de7e9f_4_k_cu_53dd60f76thrust24THRUST_300001_SM_1000_NS12placeholders2_8E
	.align		8
        /*0140*/ 	.dword	_ZN34_INTERNAL_49de7e9f_4_k_cu_53dd60f76thrust24THRUST_300001_SM_1000_NS12placeholders2_9E
	.align		8
        /*0148*/ 	.dword	_ZN34_INTERNAL_49de7e9f_4_k_cu_53dd60f76thrust24THRUST_300001_SM_1000_NS12placeholders3_10E
	.align		8
        /*0150*/ 	.dword	_ZN34_INTERNAL_49de7e9f_4_k_cu_53dd60f76thrust24THRUST_300001_SM_1000_NS3seqE


//--------------------- .text._ZN3cub18CUB_300001_SM_10006detail11EmptyKernelIvEEvv --------------------------
	.section	.text._ZN3cub18CUB_300001_SM_10006detail11EmptyKernelIvEEvv,"ax",@progbits
	.align	128
        .global         _ZN3cub18CUB_300001_SM_10006detail11EmptyKernelIvEEvv
        .type           _ZN3cub18CUB_300001_SM_10006detail11EmptyKernelIvEEvv,@function
        .size           _ZN3cub18CUB_300001_SM_10006detail11EmptyKernelIvEEvv,(.L_x_11 - _ZN3cub18CUB_300001_SM_10006detail11EmptyKernelIvEEvv)
        .other          _ZN3cub18CUB_300001_SM_10006detail11EmptyKernelIvEEvv,@"STO_CUDA_ENTRY STV_DEFAULT"
_ZN3cub18CUB_300001_SM_10006detail11EmptyKernelIvEEvv:
.text._ZN3cub18CUB_300001_SM_10006detail11EmptyKernelIvEEvv:
[----:B------:R-:W-:Y:S01]  /*0000*/  LDC R1, c[0x0][0x37c] ;  /* 0x0000df00ff017b82 */ /* 0x000fe20000000800 */
[----:B------:R-:W-:Y:S05]  /*0010*/  EXIT ;  /* 0x000000000000794d */ /* 0x000fea0003800000 */
.L_x_0:
[----:B------:R-:W-:-:S00]  /*0020*/  BRA `(.L_x_0) ;  /* 0xfffffffc00fc7947 */ /* 0x000fc0000383ffff */
[----:B------:R-:W-:-:S00]  /*0030*/  NOP ;  /* 0x0000000000007918 */ /* 0x000fc00000000000 */
        /* <DEDUP_REMOVED lines=12> */
.L_x_11:


//--------------------- .text._Z3maxPdS_          --------------------------
	.section	.text._Z3maxPdS_,"ax",@progbits
	.align	128
        .global         _Z3maxPdS_
        .type           _Z3maxPdS_,@function
        .size           _Z3maxPdS_,(.L_x_12 - _Z3maxPdS_)
        .other          _Z3maxPdS_,@"STO_CUDA_ENTRY STV_DEFAULT"
_Z3maxPdS_:
.text._Z3maxPdS_:
[----:B------:R-:W-:Y:S01]  /*0000*/  LDC R1, c[0x0][0x37c] ;  /* 0x0000df00ff017b82 */ /* 0x000fe20000000800 */
[----:B------:R-:W0:Y:S01]  /*0010*/  S2R R0, SR_TID.X ;  /* 0x0000000000007919 */ /* 0x000e220000002100 */
[----:B------:R-:W0:Y:S06]  /*0020*/  LDCU UR6, c[0x0][0x360] ;  /* 0x00006c00ff0677ac */ /* 0x000e2c0008000800 */
[----:B------:R-:W-:Y:S01]  /*0030*/  S2UR UR4, SR_CTAID.X ;  /* 0x00000000000479c3 */ /* 0x000fe20000002500 */
[----:B------:R-:W0:Y:S01]  /*0040*/  S2R R5, SR_TID.Y ;  /* 0x0000000000057919 */ /* 0x000e220000002200 */
[----:B------:R-:W1:Y:S01]  /*0050*/  LDCU UR7, c[0x0][0x370] ;  /* 0x00006e00ff0777ac */ /* 0x000e620008000800 */
[----:B------:R-:W2:Y:S05]  /*0060*/  LDCU.64 UR10, c[0x0][0x358] ;  /* 0x00006b00ff0a77ac */ /* 0x000eaa0008000a00 */
[----:B------:R-:W1:Y:S08]  /*0070*/  S2UR UR5, SR_CTAID.Y ;  /* 0x00000000000579c3 */ /* 0x000e700000002600 */
[----:B------:R-:W3:Y:S08]  /*0080*/  LDC R4, c[0x0][0x364] ;  /* 0x0000d900ff047b82 */ /* 0x000ef00000000800 */
[----:B------:R-:W4:Y:S01]  /*0090*/  LDC.64 R2, c[0x0][0x388] ;  /* 0x0000e200ff027b82 */ /* 0x000f220000000a00 */
[----:B-1----:R-:W-:Y:S01]  /*00a0*/  UIMAD UR4, UR5, UR7, UR4 ;  /* 0x00000007050472a4 */ /* 0x002fe2000f8e0204 */
[----:B0-----:R-:W-:-:S02]  /*00b0*/  IMAD R0, R5, UR6, R0 ;  /* 0x0000000605007c24 */ /* 0x001fc4000f8e0200 */
[----:B---3--:R-:W-:-:S04]  /*00c0*/  IMAD R5, R4, UR6, RZ ;  /* 0x0000000604057c24 */ /* 0x008fc8000f8e02ff */
[----:B------:R-:W-:-:S04]  /*00d0*/  IMAD R7, R5, UR4, R0 ;  /* 0x0000000405077c24 */ /* 0x000fc8000f8e0200 */
[----:B----4-:R-:W-:-:S06]  /*00e0*/  IMAD.WIDE.U32 R2, R7, 0x8, R2 ;  /* 0x0000000807027825 */ /* 0x010fcc00078e0002 */
[----:B--2---:R-:W2:Y:S01]  /*00f0*/  LDG.E.64 R2, desc[UR10][R2.64] ;  /* 0x0000000a02027981 */ /* 0x004ea2000c1e1b00 */
[----:B------:R-:W0:Y:S01]  /*0100*/  S2UR UR6, SR_CgaCtaId ;  /* 0x00000000000679c3 */ /* 0x000e220000008800 */
[----:B------:R-:W-:Y:S01]  /*0110*/  UMOV UR5, 0x400 ;  /* 0x0000040000057882 */ /* 0x000fe20000000000 */
[----:B------:R-:W-:Y:S01]  /*0120*/  ISETP.GE.U32.AND P0, PT, R5, 0x2, PT ;  /* 0x000000020500780c */ /* 0x000fe20003f06070 */
[----:B0-----:R-:W-:-:S06]  /*0130*/  ULEA UR5, UR6, UR5, 0x18 ;  /* 0x0000000506057291 */ /* 0x001fcc000f8ec0ff */
[----:B------:R-:W-:-:S05]  /*0140*/  LEA R7, R0, UR5, 0x3 ;  /* 0x0000000500077c11 */ /* 0x000fca000f8e18ff */
[----:B--2---:R0:W-:Y:S01]  /*0150*/  STS.64 [R7], R2 ;  /* 0x0000000207007388 */ /* 0x0041e20000000a00 */
[----:B------:R-:W-:Y:S05]  /*0160*/  @!P0 BRA `(.L_x_1) ;  /* 0x00000000003c8947 */ /* 0x000fea0003800000 */
[----:B------:R-:W-:-:S07]  /*0170*/  IMAD.MOV.U32 R6, RZ, RZ, R5 ;  /* 0x000000ffff067224 */ /* 0x000fce00078e0005 */
.L_x_4:
[--C-:B0-----:R-:W-:Y:S01]  /*0180*/  IMAD.MOV.U32 R2, RZ, RZ, R6.reuse ;  /* 0x000000ffff027224 */ /* 0x101fe200078e0006 */
[----:B------:R-:W-:Y:S01]  /*0190*/  SHF.R.U32.HI R6, RZ, 0x1, R6 ;  /* 0x00000001ff067819 */ /* 0x000fe20000011606 */
[----:B------:R-:W-:Y:S03]  /*01a0*/  BAR.SYNC.DEFER_BLOCKING 0x0 ;  /* 0x0000000000007b1d */ /* 0x000fe60000010000 */
[----:B------:R-:W-:Y:S02]  /*01b0*/  ISETP.GE.U32.AND P1, PT, R0, R6, PT ;  /* 0x000000060000720c */ /* 0x000fe40003f26070 */
[----:B------:R-:W-:Y:S01]  /*01c0*/  ISETP.GT.U32.AND P0, PT, R2, 0x3, PT ;  /* 0x000000030200780c */ /* 0x000fe20003f04070 */
[----:B------:R-:W-:Y:S10]  /*01d0*/  BSSY.RECONVERGENT B0, `(.L_x_2) ;  /* 0x0000007000007945 */ /* 0x000ff40003800200 */
[----:B------:R-:W-:Y:S05]  /*01e0*/  @P1 BRA `(.L_x_3) ;  /* 0x0000000000141947 */ /* 0x000fea0003800000 */
[----:B------:R-:W-:Y:S01]  /*01f0*/  IMAD R4, R6, 0x8, R7 ;  /* 0x0000000806047824 */ /* 0x000fe200078e0207 */
[----:B------:R-:W-:Y:S05]  /*0200*/  LDS.64 R2, [R7] ;  /* 0x0000000007027984 */ /* 0x000fea0000000a00 */
[----:B------:R-:W0:Y:S02]  /*0210*/  LDS.64 R4, [R4] ;  /* 0x0000000004047984 */ /* 0x000e240000000a00 */
[----:B0-----:R-:W-:-:S14]  /*0220*/  DSETP.GEU.AND P1, PT, R2, R4, PT ;  /* 0x000000040200722a */ /* 0x001fdc0003f2e000 */
[----:B------:R0:W-:Y:S02]  /*0230*/  @!P1 STS.64 [R7], R4 ;  /* 0x0000000407009388 */ /* 0x0001e40000000a00 */
.L_x_3:
[----:B------:R-:W-:Y:S05]  /*0240*/  BSYNC.RECONVERGENT B0 ;  /* 0x0000000000007941 */ /* 0x000fea0003800200 */
.L_x_2:
[----:B------:R-:W-:Y:S05]  /*0250*/  @P0 BRA `(.L_x_4) ;  /* 0xfffffffc00c80947 */ /* 0x000fea000383ffff */
.L_x_1:
[----:B------:R-:W-:-:S13]  /*0260*/  ISETP.NE.AND P0, PT, R0, RZ, PT ;  /* 0x000000ff0000720c */ /* 0x000fda0003f05270 */
[----:B------:R-:W-:Y:S05]  /*0270*/  @P0 EXIT ;  /* 0x000000000000094d */ /* 0x000fea0003800000 */
[----:B------:R-:W1:Y:S01]  /*0280*/  S2UR UR6, SR_CgaCtaId ;  /* 0x00000000000679c3 */ /* 0x000e620000008800 */
[----:B------:R-:W-:Y:S02]  /*0290*/  UMOV UR5, 0x400 ;  /* 0x0000040000057882 */ /* 0x000fe40000000000 */
[----:B-1----:R-:W-:Y:S01]  /*02a0*/  ULEA UR5, UR6, UR5, 0x18 ;  /* 0x0000000506057291 */ /* 0x002fe2000f8ec0ff */
[----:B------:R-:W1:Y:S08]  /*02b0*/  LDCU UR6, c[0x0][0x374] ;  /* 0x00006e80ff0677ac */ /* 0x000e700008000800 */
[----:B0-----:R-:W0:Y:S01]  /*02c0*/  LDS.64 R2, [UR5] ;  /* 0x00000005ff027984 */ /* 0x001e220008000a00 */
[----:B------:R-:W-:-:S02]  /*02d0*/  ULEA UR5, UR4, UR5, 0x3 ;  /* 0x0000000504057291 */ /* 0x000fc4000f8e18ff */
[----:B-1----:R-:W-:-:S04]  /*02e0*/  UIMAD UR6, UR7, UR6, URZ ;  /* 0x00000006070672a4 */ /* 0x002fc8000f8e02ff */
[----:B------:R-:W-:-:S03]  /*02f0*/  UISETP.GE.U32.AND UP0, UPT, UR6, 0x2, UPT ;  /* 0x000000020600788c */ /* 0x000fc6000bf06070 */
[----:B0-----:R0:W-:Y:S06]  /*0300*/  STS.64 [UR5], R2 ;  /* 0x00000002ff007988 */ /* 0x0011ec0008000a05 */
[----:B------:R-:W-:Y:S05]  /*0310*/  BRA.U !UP0, `(.L_x_5) ;  /* 0x0000000108407547 */ /* 0x000fea000b800000 */
.L_x_7:
[----:B------:R-:W-:-:S04]  /*0320*/  USHF.R.U32.HI UR8, URZ, 0x1, UR6 ;  /* 0x00000001ff087899 */ /* 0x000fc80008011606 */
[----:B------:R-:W-:Y:S01]  /*0330*/  UISETP.GE.AND UP0, UPT, UR4, UR8, UPT ;  /* 0x000000080400728c */ /* 0x000fe2000bf06270 */
[----:B------:R-:W-:Y:S06]  /*0340*/  MEMBAR.SC.GPU ;  /* 0x0000000000007992 */ /* 0x000fec0000002000 */
[----:B------:R-:W-:-:S00]  /*0350*/  ERRBAR ;  /* 0x00000000000079ab */ /* 0x000fc00000000000 */
[----:B------:R-:W-:Y:S06]  /*0360*/  CGAERRBAR ;  /* 0x00000000000075ab */ /* 0x000fec0000000000 */
[----:B------:R-:W-:Y:S01]  /*0370*/  CCTL.IVALL ;  /* 0x00000000ff00798f */ /* 0x000fe20002000000 */
[----:B------:R-:W-:Y:S01]  /*0380*/  UMOV UR7, UR6 ;  /* 0x0000000600077c82 */ /* 0x000fe20008000000 */
[----:B------:R-:W-:Y:S01]  /*0390*/  UMOV UR6, UR8 ;  /* 0x0000000800067c82 */ /* 0x000fe20008000000 */
[----:B-1----:R-:W-:Y:S05]  /*03a0*/  BRA.U UP0, `(.L_x_6) ;  /* 0x0000000100147547 */ /* 0x002fea000b800000 */
[----:B------:R-:W-:Y:S02]  /*03b0*/  ULEA UR8, UR6, UR5, 0x3 ;  /* 0x0000000506087291 */ /* 0x000fe4000f8e18ff */
[----:B0-----:R-:W-:Y:S07]  /*03c0*/  LDS.64 R2, [UR5] ;  /* 0x00000005ff027984 */ /* 0x001fee0008000a00 */
[----:B------:R-:W0:Y:S02]  /*03d0*/  LDS.64 R4, [UR8] ;  /* 0x00000008ff047984 */ /* 0x000e240008000a00 */
[----:B0-----:R-:W-:-:S14]  /*03e0*/  DSETP.GEU.AND P0, PT, R2, R4, PT ;  /* 0x000000040200722a */ /* 0x001fdc0003f0e000 */
[----:B------:R1:W-:Y:S02]  /*03f0*/  @!P0 STS.64 [UR5], R4 ;  /* 0x00000004ff008988 */ /* 0x0003e40008000a05 */
.L_x_6:
[----:B------:R-:W-:-:S09]  /*0400*/  UISETP.GT.U32.AND UP0, UPT, UR7, 0x3, UPT ;  /* 0x000000030700788c */ /* 0x000fd2000bf04070 */
[----:B------:R-:W-:Y:S05]  /*0410*/  BRA.U UP0, `(.L_x_7) ;  /* 0xfffffffd00c07547 */ /* 0x000fea000b83ffff */
.L_x_5:
[----:B------:R-:W-:-:S13]  /*0420*/  ISETP.NE.AND P0, PT, RZ, UR4, PT ;  /* 0x00000004ff007c0c */ /* 0x000fda000bf05270 */
[----:B------:R-:W-:Y:S05]  /*0430*/  @P0 EXIT ;  /* 0x000000000000094d */ /* 0x000fea0003800000 */
[----:B------:R-:W2:Y:S01]  /*0440*/  S2UR UR5, SR_CgaCtaId ;  /* 0x00000000000579c3 */ /* 0x000ea20000008800 */
[----:B------:R-:W-:-:S07]  /*0450*/  UMOV UR4, 0x400 ;  /* 0x0000040000047882 */ /* 0x000fce0000000000 */
[----:B-1----:R-:W1:Y:S01]  /*0460*/  LDC.64 R4, c[0x0][0x380] ;  /* 0x0000e000ff047b82 */ /* 0x002e620000000a00 */
[----:B--2---:R-:W-:-:S09]  /*0470*/  ULEA UR4, UR5, UR4, 0x18 ;  /* 0x0000000405047291 */ /* 0x004fd2000f8ec0ff */
[----:B0-----:R-:W1:Y:S04]  /*0480*/  LDS.64 R2, [UR4] ;  /* 0x00000004ff027984 */ /* 0x001e680008000a00 */
[----:B-1----:R-:W-:Y:S01]  /*0490*/  STG.E.64 desc[UR10][R4.64], R2 ;  /* 0x0000000204007986 */ /* 0x002fe2000c101b0a */
[----:B------:R-:W-:Y:S05]  /*04a0*/  EXIT ;  /* 0x000000000000794d */ /* 0x000fea0003800000 */
.L_x_8:
        /* <DEDUP_REMOVED lines=13> */
.L_x_12:


//--------------------- .text._Z11copy_kerneliiPdPKd --------------------------
	.section	.text._Z11copy_kerneliiPdPKd,"ax",@progbits
	.align	128
        .global         _Z11copy_kerneliiPdPKd
        .type           _Z11copy_kerneliiPdPKd,@function
        .size           _Z11copy_kerneliiPdPKd,(.L_x_13 - _Z11copy_kerneliiPdPKd)
        .other          _Z11copy_kerneliiPdPKd,@"STO_CUDA_ENTRY STV_DEFAULT"
_Z11copy_kerneliiPdPKd:
.text._Z11copy_kerneliiPdPKd:
[----:B------:R-:W-:Y:S01]  /*0000*/  LDC R1, c[0x0][0x37c] ;  /* 0x0000df00ff017b82 */ /* 0x000fe20000000800 */
[----:B------:R-:W0:Y:S07]  /*0010*/  S2R R0, SR_TID.Y ;  /* 0x0000000000007919 */ /* 0x000e2e0000002200 */
[----:B------:R-:W1:Y:S01]  /*0020*/  LDC R2, c[0x0][0x360] ;  /* 0x0000d800ff027b82 */ /* 0x000e620000000800 */
[----:B------:R-:W1:Y:S07]  /*0030*/  S2R R3, SR_TID.X ;  /* 0x0000000000037919 */ /* 0x000e6e0000002100 */
[----:B------:R-:W0:Y:S08]  /*0040*/  S2UR UR5, SR_CTAID.Y ;  /* 0x00000000000579c3 */ /* 0x000e300000002600 */
[----:B------:R-:W0:Y:S08]  /*0050*/  LDC R5, c[0x0][0x364] ;  /* 0x0000d900ff057b82 */ /* 0x000e300000000800 */
[----:B------:R-:W1:Y:S08]  /*0060*/  S2UR UR4, SR_CTAID.X ;  /* 0x00000000000479c3 */ /* 0x000e700000002500 */
[----:B------:R-:W2:Y:S01]  /*0070*/  LDC.64 R6, c[0x0][0x380] ;  /* 0x0000e000ff067b82 */ /* 0x000ea20000000a00 */
[----:B0-----:R-:W-:-:S02]  /*0080*/  IMAD R0, R5, UR5, R0 ;  /* 0x0000000505007c24 */ /* 0x001fc4000f8e0200 */
[----:B-1----:R-:W-:-:S03]  /*0090*/  IMAD R3, R2, UR4, R3 ;  /* 0x0000000402037c24 */ /* 0x002fc6000f8e0203 */
[----:B--2---:R-:W-:-:S04]  /*00a0*/  ISETP.GE.AND P0, PT, R0, R7, PT ;  /* 0x000000070000720c */ /* 0x004fc80003f06270 */
[----:B------:R-:W-:-:S13]  /*00b0*/  ISETP.GE.OR P0, PT, R3, R6, P0 ;  /* 0x000000060300720c */ /* 0x000fda0000706670 */
[----:B------:R-:W-:Y:S05]  /*00c0*/  @P0 EXIT ;  /* 0x000000000000094d */ /* 0x000fea0003800000 */
[----:B------:R-:W-:Y:S01]  /*00d0*/  VIADD R5, R6, 0x2 ;  /* 0x0000000206057836 */ /* 0x000fe20000000000 */
[----:B------:R-:W0:Y:S03]  /*00e0*/  LDCU.64 UR6, c[0x0][0x390] ;  /* 0x00007200ff0677ac */ /* 0x000e260008000a00 */
[----:B------:R-:W-:Y:S01]  /*00f0*/  IMAD R0, R0, R5, R5 ;  /* 0x0000000500007224 */ /* 0x000fe200078e0205 */
[----:B------:R-:W-:Y:S01]  /*0100*/  SHF.R.S32.HI R5, RZ, 0x1f, R3 ;  /* 0x0000001fff057819 */ /* 0x000fe20000011403 */
[----:B------:R-:W1:Y:S03]  /*0110*/  LDCU.64 UR4, c[0x0][0x358] ;  /* 0x00006b00ff0477ac */ /* 0x000e660008000a00 */
[----:B------:R-:W-:-:S04]  /*0120*/  IADD3 R3, P0, PT, R3, R0, RZ ;  /* 0x0000000003037210 */ /* 0x000fc80007f1e0ff */
[----:B------:R-:W-:Y:S01]  /*0130*/  LEA.HI.X.SX32 R0, R0, R5, 0x1, P0 ;  /* 0x0000000500007211 */ /* 0x000fe200000f0eff */
[----:B------:R-:W-:-:S03]  /*0140*/  IMAD.SHL.U32 R4, R3, 0x8, RZ ;  /* 0x0000000803047824 */ /* 0x000fc600078e00ff */
[----:B------:R-:W-:Y:S02]  /*0150*/  SHF.L.U64.HI R0, R3, 0x3, R0 ;  /* 0x0000000303007819 */ /* 0x000fe40000010200 */
[----:B0-----:R-:W-:-:S04]  /*0160*/  IADD3 R2, P0, PT, R4, UR6, RZ ;  /* 0x0000000604027c10 */ /* 0x001fc8000ff1e0ff */
[----:B------:R-:W-:Y:S01]  /*0170*/  IADD3.X R3, PT, PT, R0, UR7, RZ, P0, !PT ;  /* 0x0000000700037c10 */ /* 0x000fe200087fe4ff */
[----:B------:R-:W0:Y:S05]  /*0180*/  LDCU.64 UR6, c[0x0][0x388] ;  /* 0x00007100ff0677ac */ /* 0x000e2a0008000a00 */
[----:B-1----:R-:W2:Y:S01]  /*0190*/  LDG.E.64.CONSTANT R2, desc[UR4][R2.64+0x8] ;  /* 0x0000080402027981 */ /* 0x002ea2000c1e9b00 */
[----:B0-----:R-:W-:-:S04]  /*01a0*/  IADD3 R4, P0, PT, R4, UR6, RZ ;  /* 0x0000000604047c10 */ /* 0x001fc8000ff1e0ff */
[----:B------:R-:W-:-:S05]  /*01b0*/  IADD3.X R5, PT, PT, R0, UR7, RZ, P0, !PT ;  /* 0x0000000700057c10 */ /* 0x000fca00087fe4ff */
[----:B--2---:R-:W-:Y:S01]  /*01c0*/  STG.E.64 desc[UR4][R4.64+0x8], R2 ;  /* 0x0000080204007986 */ /* 0x004fe2000c101b04 */
[----:B------:R-:W-:Y:S05]  /*01d0*/  EXIT ;  /* 0x000000000000794d */ /* 0x000fea0003800000 */
.L_x_9:
        /* <DEDUP_REMOVED lines=10> */
.L_x_13:


//--------------------- .text._Z11step_kerneliiPKdPdS1_ --------------------------
	.section	.text._Z11step_kerneliiPKdPdS1_,"ax",@progbits
	.align	128
        .global         _Z11step_kerneliiPKdPdS1_
        .type           _Z11step_kerneliiPKdPdS1_,@function
        .size           _Z11step_kerneliiPKdPdS1_,(.L_x_14 - _Z11step_kerneliiPKdPdS1_)
        .other          _Z11step_kerneliiPKdPdS1_,@"STO_CUDA_ENTRY STV_DEFAULT"
_Z11step_kerneliiPKdPdS1_:
.text._Z11step_kerneliiPKdPdS1_:
        /* <DEDUP_REMOVED lines=13> */
[----:B------:R-:W0:Y:S01]  /*00d0*/  LDC.64 R8, c[0x0][0x388] ;  /* 0x0000e200ff087b82 */ /* 0x000e220000000a00 */
[----:B------:R-:W1:Y:S01]  /*00e0*/  LDCU.64 UR6, c[0x0][0x388] ;  /* 0x00007100ff0677ac */ /* 0x000e620008000a00 */
[----:B------:R-:W-:Y:S01]  /*00f0*/  VIADD R4, R2, 0x2 ;  /* 0x0000000202047836 */ /* 0x000fe20000000000 */
[----:B------:R-:W-:Y:S01]  /*0100*/  SHF.R.S32.HI R7, RZ, 0x1f, R5 ;  /* 0x0000001fff077819 */ /* 0x000fe20000011405 */
[----:B------:R-:W2:Y:S02]  /*0110*/  LDCU.64 UR4, c[0x0][0x358] ;  /* 0x00006b00ff0477ac */ /* 0x000ea40008000a00 */
[----:B------:R-:W-:Y:S02]  /*0120*/  IMAD R6, R0, R4, RZ ;  /* 0x0000000400067224 */ /* 0x000fe400078e02ff */
[----:B------:R-:W3:Y:S03]  /*0130*/  LDC.64 R18, c[0x0][0x398] ;  /* 0x0000e600ff127b82 */ /* 0x000ee60000000a00 */
[CC--:B------:R-:W-:Y:S01]  /*0140*/  IADD3 R3, PT, PT, R5.reuse, R6.reuse, R4 ;  /* 0x0000000605037210 */ /* 0x0c0fe20007ffe004 */
[----:B------:R-:W-:Y:S01]  /*0150*/  IMAD R4, R4, 0x2, R6 ;  /* 0x0000000204047824 */ /* 0x000fe200078e0206 */
[----:B------:R-:W-:-:S04]  /*0160*/  IADD3 R15, P0, PT, R5, R6, RZ ;  /* 0x00000006050f7210 */ /* 0x000fc80007f1e0ff */
[-C--:B------:R-:W-:Y:S02]  /*0170*/  LEA.HI.X.SX32 R16, R6, R7.reuse, 0x1, P0 ;  /* 0x0000000706107211 */ /* 0x080fe400000f0eff */
[----:B-1----:R-:W-:Y:S01]  /*0180*/  LEA R14, P0, R15, UR6, 0x3 ;  /* 0x000000060f0e7c11 */ /* 0x002fe2000f8018ff */
[----:B0-----:R-:W-:Y:S01]  /*0190*/  IMAD.WIDE R8, R3, 0x8, R8 ;  /* 0x0000000803087825 */ /* 0x001fe200078e0208 */
[----:B------:R-:W-:Y:S02]  /*01a0*/  IADD3 R6, P1, PT, R5, R4, RZ ;  /* 0x0000000405067210 */ /* 0x000fe40007f3e0ff */
[----:B------:R-:W-:Y:S02]  /*01b0*/  LEA.HI.X R15, R15, UR7, R16, 0x3, P0 ;  /* 0x000000070f0f7c11 */ /* 0x000fe400080f1c10 */
[----:B--2---:R-:W2:Y:S04]  /*01c0*/  LDG.E.64.CONSTANT R12, desc[UR4][R8.64+0x10] ;  /* 0x00001004080c7981 */ /* 0x004ea8000c1e9b00 */
[----:B------:R-:W2:Y:S01]  /*01d0*/  LDG.E.64.CONSTANT R10, desc[UR4][R8.64] ;  /* 0x00000004080a7981 */ /* 0x000ea2000c1e9b00 */
[----:B------:R-:W-:-:S02]  /*01e0*/  LEA.HI.X.SX32 R7, R4, R7, 0x1, P1 ;  /* 0x0000000704077211 */ /* 0x000fc400008f0eff */
[C---:B------:R-:W-:Y:S01]  /*01f0*/  LEA R16, P0, R6.reuse, UR6, 0x3 ;  /* 0x0000000606107c11 */ /* 0x040fe2000f8018ff */
[----:B------:R-:W4:Y:S03]  /*0200*/  LDG.E.64.CONSTANT R14, desc[UR4][R14.64+0x8] ;  /* 0x000008040e0e7981 */ /* 0x000f26000c1e9b00 */
[----:B------:R-:W-:Y:S02]  /*0210*/  LEA.HI.X R17, R6, UR7, R7, 0x3, P0 ;  /* 0x0000000706117c11 */ /* 0x000fe400080f1c07 */
[----:B------:R-:W5:Y:S04]  /*0220*/  LDG.E.64.CONSTANT R6, desc[UR4][R8.64+0x8] ;  /* 0x0000080408067981 */ /* 0x000f68000c1e9b00 */
[----:B------:R-:W5:Y:S01]  /*0230*/  LDG.E.64.CONSTANT R16, desc[UR4][R16.64+0x8] ;  /* 0x0000080410107981 */ /* 0x000f62000c1e9b00 */
[----:B------:R-:W-:-:S04]  /*0240*/  IMAD R5, R0, R2, R5 ;  /* 0x0000000200057224 */ /* 0x000fc800078e0205 */
[----:B---3--:R-:W-:Y:S01]  /*0250*/  IMAD.WIDE R4, R5, 0x8, R18 ;  /* 0x0000000805047825 */ /* 0x008fe200078e0212 */
[----:B--2---:R-:W-:Y:S01]  /*0260*/  DADD R10, R12, R10 ;  /* 0x000000000c0a7229 */ /* 0x004fe2000000000a */
[----:B------:R-:W0:Y:S07]  /*0270*/  LDC.64 R12, c[0x0][0x390] ;  /* 0x0000e400ff0c7b82 */ /* 0x000e2e0000000a00 */
[----:B----4-:R-:W-:-:S08]  /*0280*/  DADD R10, R10, R14 ;  /* 0x000000000a0a7229 */ /* 0x010fd0000000000e */
[----:B-----5:R-:W-:-:S08]  /*0290*/  DADD R10, R10, R16 ;  /* 0x000000000a0a7229 */ /* 0x020fd00000000010 */
[----:B------:R-:W-:-:S08]  /*02a0*/  DMUL R10, R10, 0.25 ;  /* 0x3fd000000a0a7828 */ /* 0x000fd00000000000 */
[----:B------:R-:W-:Y:S01]  /*02b0*/  DADD R6, R10, -R6 ;  /* 0x000000000a067229 */ /* 0x000fe20000000806 */
[----:B0-----:R-:W-:-:S07]  /*02c0*/  IMAD.WIDE R2, R3, 0x8, R12 ;  /* 0x0000000803027825 */ /* 0x001fce00078e020c */
[----:B------:R-:W-:Y:S01]  /*02d0*/  DADD R6, -RZ, |R6| ;  /* 0x00000000ff067229 */ /* 0x000fe20000000506 */
[----:B------:R-:W-:Y:S06]  /*02e0*/  STG.E.64 desc[UR4][R2.64+0x8], R10 ;  /* 0x0000080a02007986 */ /* 0x000fec000c101b04 */
[----:B------:R-:W-:Y:S01]  /*02f0*/  STG.E.64 desc[UR4][R4.64], R6 ;  /* 0x0000000604007986 */ /* 0x000fe2000c101b04 */
[----:B------:R-:W-:Y:S05]  /*0300*/  EXIT ;  /* 0x000000000000794d */ /* 0x000fea0003800000 */
.L_x_10:
        /* <DEDUP_REMOVED lines=15> */
.L_x_14:


//--------------------- .nv.shared._ZN3cub18CUB_300001_SM_10006detail11EmptyKernelIvEEvv --------------------------
	.section	.nv.shared._ZN3cub18CUB_300001_SM_10006detail11EmptyKernelIvEEvv,"aw",@nobits
	.sectionflags	@""
	.align	16
	.zero		1024


//--------------------- .nv.shared.reserved.0     --------------------------
	.section	.nv.shared.reserved.0,"aw",@nobits
	.weak		__nv_reservedSMEM_offset_0_alias
	.size		__nv_reservedSMEM_offset_0_alias, 0, 64
	.other		__nv_reservedSMEM_offset_0_alias,@"STO_CUDA_RESERVED_SHARED STV_DEFAULT"
__nv_reservedSMEM_offset_0_alias:
	.zero		0
	.zero		64


//--------------------- .nv.global                --------------------------
	.section	.nv.global,"aw",@nobits
.nv.global:
	.type		_ZN34_INTERNAL_49de7e9f_4_k_cu_53dd60f76thrust24THRUST_300001_SM_1000_NS3seqE,@object
	.size		_ZN34_INTERNAL_49de7e9f_4_k_cu_53dd60f76thrust24THRUST_300001_SM_1000_NS3seqE,(_ZN34_INTERNAL_49de7e9f_4_k_cu_53dd60f74cuda3std3__48in_placeE - _ZN34_INTERNAL_49de7e9f_4_k_cu_53dd60f76thrust24THRUST_300001_SM_1000_NS3seqE)
_ZN34_INTERNAL_49de7e9f_4_k_cu_53dd60f76thrust24THRUST_300001_SM_1000_NS3seqE:
	.zero		1
	.type		_ZN34_INTERNAL_49de7e9f_4_k_cu_53dd60f74cuda3std3__48in_placeE,@object
	.size		_ZN34_INTERNAL_49de7e9f_4_k_cu_53dd60f74cuda3std3__48in_placeE,(_ZN34_INTERNAL_49de7e9f_4_k_cu_53dd60f74cuda3std6ranges3__45__cpo4sizeE - _ZN34_INTERNAL_49de7e9f_4_k_cu_53dd60f74cuda3std3__48in_placeE)
_ZN34_INTERNAL_49de7e9f_4_k_cu_53dd60f74cuda3std3__48in_placeE:
	.zero		1
	.type		_ZN34_INTERNAL_49de7e9f_4_k_cu_53dd60f74cuda3std6ranges3__45__cpo4sizeE,@object
	.size		_ZN34_INTERNAL_49de7e9f_4_k_cu_53dd60f74cuda3std6ranges3__45__cpo4sizeE,(_ZN34_INTERNAL_49de7e9f_4_k_cu_53dd60f76thrust24THRUST_300001_SM_1000_NS12placeholders2_3E - _ZN34_INTERNAL_49de7e9f_4_k_cu_53dd60f74cuda3std6ranges3__45__cpo4sizeE)
_ZN34_INTERNAL_49de7e9f_4_k_cu_53dd60f74cuda3std6ranges3__45__cpo4sizeE:
	.zero		1
	.type		_ZN34_INTERNAL_49de7e9f_4_k_cu_53dd60f76thrust24THRUST_300001_SM_1000_NS12placeholders2_3E,@object
	.size		_ZN34_INTERNAL_49de7e9f_4_k_cu_53dd60f76thrust24THRUST_300001_SM_1000_NS12placeholders2_3E,(_ZN34_INTERNAL_49de7e9f_4_k_cu_53dd60f74cuda3std3__45__cpo6cbeginE - _ZN34_INTERNAL_49de7e9f_4_k_cu_53dd60f76thrust24THRUST_300001_SM_1000_NS12placeholders2_3E)
_ZN34_INTERNAL_49de7e9f_4_k_cu_53dd60f76thrust24THRUST_300001_SM_1000_NS12placeholders2_3E:
	.zero		1
	.type		_ZN34_INTERNAL_49de7e9f_4_k_cu_53dd60f74cuda3std3__45__cpo6cbeginE,@object
	.size		_ZN34_INTERNAL_49de7e9f_4_k_cu_53dd60f74cuda3std3__45__cpo6cbeginE,(_ZN34_INTERNAL_49de7e9f_4_k_cu_53dd60f74cuda3std6ranges3__45__cpo6cbeginE - _ZN34_INTERNAL_49de7e9f_4_k_cu_53dd60f74cuda3std3__45__cpo6cbeginE)
_ZN34_INTERNAL_49de7e9f_4_k_cu_53dd60f74cuda3std3__45__cpo6cbeginE:
	.zero		1
	.type		_ZN34_INTERNAL_49de7e9f_4_k_cu_53dd60f74cuda3std6ranges3__45__cpo6cbeginE,@object
	.size		_ZN34_INTERNAL_49de7e9f_4_k_cu_53dd60f74cuda3std6ranges3__45__cpo6cbeginE,(_ZN34_INTERNAL_49de7e9f_4_k_cu_53dd60f76thrust24THRUST_300001_SM_1000_NS12placeholders2_7E - _ZN34_INTERNAL_49de7e9f_4_k_cu_53dd60f74cuda3std6ranges3__45__cpo6cbeginE)
_ZN34_INTERNAL_49de7e9f_4_k_cu_53dd60f74cuda3std6ranges3__45__cpo6cbeginE:
	.zero		1
	.type		_ZN34_INTERNAL_49de7e9f_4_k_cu_53dd60f76thrust24THRUST_300001_SM_1000_NS12placeholders2_7E,@object
	.size		_ZN34_INTERNAL_49de7e9f_4_k_cu_53dd60f76thrust24THRUST_300001_SM_1000_NS12placeholders2_7E,(_ZN34_INTERNAL_49de7e9f_4_k_cu_53dd60f74cuda3std3__45__cpo7crbeginE - _ZN34_INTERNAL_49de7e9f_4_k_cu_53dd60f76thrust24THRUST_300001_SM_1000_NS12placeholders2_7E)
_ZN34_INTERNAL_49de7e9f_4_k_cu_53dd60f76thrust24THRUST_300001_SM_1000_NS12placeholders2_7E:
	.zero		1
	.type		_ZN34_INTERNAL_49de7e9f_4_k_cu_53dd60f74cuda3std3__45__cpo7crbeginE,@object
	.size		_ZN34_INTERNAL_49de7e9f_4_k_cu_53dd60f74cuda3std3__45__cpo7crbeginE,(_ZN34_INTERNAL_49de7e9f_4_k_cu_53dd60f74cuda3std6ranges3__45__cpo4nextE - _ZN34_INTERNAL_49de7e9f_4_k_cu_53dd60f74cuda3std3__45__cpo7crbeginE)
_ZN34_INTERNAL_49de7e9f_4_k_cu_53dd60f74cuda3std3__45__cpo7crbeginE:
	.zero		1
	.type		_ZN34_INTERNAL_49de7e9f_4_k_cu_53dd60f74cuda3std6ranges3__45__cpo4nextE,@object
	.size		_ZN34_INTERNAL_49de7e9f_4_k_cu_53dd60f74cuda3std6ranges3__45__cpo4nextE,(_ZN34_INTERNAL_49de7e9f_4_k_cu_53dd60f74cuda3std6ranges3__45__cpo4swapE - _ZN34_INTERNAL_49de7e9f_4_k_cu_53dd60f74cuda3std6ranges3__45__cpo4nextE)
_ZN34_INTERNAL_49de7e9f_4_k_cu_53dd60f74cuda3std6ranges3__45__cpo4nextE:
	.zero		1
	.type		_ZN34_INTERNAL_49de7e9f_4_k_cu_53dd60f74cuda3std6ranges3__45__cpo4swapE,@object
	.size		_ZN34_INTERNAL_49de7e9f_4_k_cu_53dd60f74cuda3std6ranges3__45__cpo4swapE,(_ZN34_INTERNAL_49de7e9f_4_k_cu_53dd60f76thrust24THRUST_300001_SM_1000_NS8cuda_cub10par_nosyncE - _ZN34_INTERNAL_49de7e9f_4_k_cu_53dd60f74cuda3std6ranges3__45__cpo4swapE)
_ZN34_INTERNAL_49de7e9f_4_k_cu_53dd60f74cuda3std6ranges3__45__cpo4swapE:
	.zero		1
	.type		_ZN34_INTERNAL_49de7e9f_4_k_cu_53dd60f76thrust24THRUST_300001_SM_1000_NS8cuda_cub10par_nosyncE,@object
	.size		_ZN34_INTERNAL_49de7e9f_4_k_cu_53dd60f76thrust24THRUST_300001_SM_1000_NS8cuda_cub10par_nosyncE,(_ZN34_INTERNAL_49de7e9f_4_k_cu_53dd60f76thrust24THRUST_300001_SM_1000_NS12placeholders2_9E - _ZN34_INTERNAL_49de7e9f_4_k_cu_53dd60f76thrust24THRUST_300001_SM_1000_NS8cuda_cub10par_nosyncE)
_ZN34_INTERNAL_49de7e9f_4_k_cu_53dd60f76thrust24THRUST_300001_SM_1000_NS8cuda_cub10par_nosyncE:
	.zero		1
	.type		_ZN34_INTERNAL_49de7e9f_4_k_cu_53dd60f76thrust24THRUST_300001_SM_1000_NS12placeholders2_9E,@object
	.size		_ZN34_INTERNAL_49de7e9f_4_k_cu_53dd60f76thrust24THRUST_300001_SM_1000_NS12placeholders2_9E,(_ZN34_INTERNAL_49de7e9f_4_k_cu_53dd60f74cuda3std3__436_GLOBAL__N__49de7e9f_4_k_cu_53dd60f76ignoreE - _ZN34_INTERNAL_49de7e9f_4_k_cu_53dd60f76thrust24THRUST_300001_SM_1000_NS12placeholders2_9E)
_ZN34_INTERNAL_49de7e9f_4_k_cu_53dd60f76thrust24THRUST_300001_SM_1000_NS12placeholders2_9E:
	.zero		1
	.type		_ZN34_INTERNAL_49de7e9f_4_k_cu_53dd60f74cuda3std3__436_GLOBAL__N__49de7e9f_4_k_cu_53dd60f76ignoreE,@object
	.size		_ZN34_INTERNAL_49de7e9f_4_k_cu_53dd60f74cuda3std3__436_GLOBAL__N__49de7e9f_4_k_cu_53dd60f76ignoreE,(_ZN34_INTERNAL_49de7e9f_4_k_cu_53dd60f74cuda3std6ranges3__45__cpo4dataE - _ZN34_INTERNAL_49de7e9f_4_k_cu_53dd60f74cuda3std3__436_GLOBAL__N__49de7e9f_4_k_cu_53dd60f76ignoreE)
_ZN34_INTERNAL_49de7e9f_4_k_cu_53dd60f74cuda3std3__436_GLOBAL__N__49de7e9f_4_k_cu_53dd60f76ignoreE:
	.zero		1
	.type		_ZN34_INTERNAL_49de7e9f_4_k_cu_53dd60f74cuda3std6ranges3__45__cpo4dataE,@object
	.size		_ZN34_INTERNAL_49de7e9f_4_k_cu_53dd60f74cuda3std6ranges3__45__cpo4dataE,(_ZN34_INTERNAL_49de7e9f_4_k_cu_53dd60f76thrust24THRUST_300001_SM_1000_NS12placeholders2_1E - _ZN34_INTERNAL_49de7e9f_4_k_cu_53dd60f74cuda3std6ranges3__45__cpo4dataE)
_ZN34_INTERNAL_49de7e9f_4_k_cu_53dd60f74cuda3std6ranges3__45__cpo4dataE:
	.zero		1
	.type		_ZN34_INTERNAL_49de7e9f_4_k_cu_53dd60f76thrust24THRUST_300001_SM_1000_NS12placeholders2_1E,@object
	.size		_ZN34_INTERNAL_49de7e9f_4_k_cu_53dd60f76thrust24THRUST_300001_SM_1000_NS12placeholders2_1E,(_ZN34_INTERNAL_49de7e9f_4_k_cu_53dd60f74cuda3std3__45__cpo5beginE - _ZN34_INTERNAL_49de7e9f_4_k_cu_53dd60f76thrust24THRUST_300001_SM_1000_NS12placeholders2_1E)
_ZN34_INTERNAL_49de7e9f_4_k_cu_53dd60f76thrust24THRUST_300001_SM_1000_NS12placeholders2_1E:
	.zero		1
	.type		_ZN34_INTERNAL_49de7e9f_4_k_cu_53dd60f74cuda3std3__45__cpo5beginE,@object
	.size		_ZN34_INTERNAL_49de7e9f_4_k_cu_53dd60f74cuda3std3__45__cpo5beginE,(_ZN34_INTERNAL_49de7e9f_4_k_cu_53dd60f74cuda3std6ranges3__45__cpo5beginE - _ZN34_INTERNAL_49de7e9f_4_k_cu_53dd60f74cuda3std3__45__cpo5beginE)
_ZN34_INTERNAL_49de7e9f_4_k_cu_53dd60f74cuda3std3__45__cpo5beginE:
	.zero		1
	.type		_ZN34_INTERNAL_49de7e9f_4_k_cu_53dd60f74cuda3std6ranges3__45__cpo5beginE,@object
	.size		_ZN34_INTERNAL_49de7e9f_4_k_cu_53dd60f74cuda3std6ranges3__45__cpo5beginE,(_ZN34_INTERNAL_49de7e9f_4_k_cu_53dd60f76thrust24THRUST_300001_SM_1000_NS12placeholders2_5E - _ZN34_INTERNAL_49de7e9f_4_k_cu_53dd60f74cuda3std6ranges3__45__cpo5beginE)
_ZN34_INTERNAL_49de7e9f_4_k_cu_53dd60f74cuda3std6ranges3__45__cpo5beginE:
	.zero		1
	.type		_ZN34_INTERNAL_49de7e9f_4_k_cu_53dd60f76thrust24THRUST_300001_SM_1000_NS12placeholders2_5E,@object
	.size		_ZN34_INTERNAL_49de7e9f_4_k_cu_53dd60f76thrust24THRUST_300001_SM_1000_NS12placeholders2_5E,(_ZN34_INTERNAL_49de7e9f_4_k_cu_53dd60f74cuda3std3__45__cpo6rbeginE - _ZN34_INTERNAL_49de7e9f_4_k_cu_53dd60f76thrust24THRUST_300001_SM_1000_NS12placeholders2_5E)
_ZN34_INTERNAL_49de7e9f_4_k_cu_53dd60f76thrust24THRUST_300001_SM_1000_NS12placeholders2_5E:
	.zero		1
	.type		_ZN34_INTERNAL_49de7e9f_4_k_cu_53dd60f74cuda3std3__45__cpo6rbeginE,@object
	.size		_ZN34_INTERNAL_49de7e9f_4_k_cu_53dd60f74cuda3std3__45__cpo6rbeginE,(_ZN34_INTERNAL_49de7e9f_4_k_cu_53dd60f74cuda3std6ranges3__45__cpo7advanceE - _ZN34_INTERNAL_49de7e9f_4_k_cu_53dd60f74cuda3std3__45__cpo6rbeginE)
_ZN34_INTERNAL_49de7e9f_4_k_cu_53dd60f74cuda3std3__45__cpo6rbeginE:
	.zero		1
	.type		_ZN34_INTERNAL_49de7e9f_4_k_cu_53dd60f74cuda3std6ranges3__45__cpo7advanceE,@object
	.size		_ZN34_INTERNAL_49de7e9f_4_k_cu_53dd60f74cuda3std6ranges3__45__cpo7advanceE,(_ZN34_INTERNAL_49de7e9f_4_k_cu_53dd60f74cuda3std3__47nulloptE - _ZN34_INTERNAL_49de7e9f_4_k_cu_53dd60f74cuda3std6ranges3__45__cpo7advanceE)
_ZN34_INTERNAL_49de7e9f_4_k_cu_53dd60f74cuda3std6ranges3__45__cpo7advanceE:
	.zero		1
	.type		_ZN34_INTERNAL_49de7e9f_4_k_cu_53dd60f74cuda3std3__47nulloptE,@object
	.size		_ZN34_INTERNAL_49de7e9f_4_k_cu_53dd60f74cuda3std3__47nulloptE,(_ZN34_INTERNAL_49de7e9f_4_k_cu_53dd60f74cuda3std6ranges3__45__cpo8distanceE - _ZN34_INTERNAL_49de7e9f_4_k_cu_53dd60f74cuda3std3__47nulloptE)
_ZN34_INTERNAL_49de7e9f_4_k_cu_53dd60f74cuda3std3__47nulloptE:
	.zero		1
	.type		_ZN34_INTERNAL_49de7e9f_4_k_cu_53dd60f74cuda3std6ranges3__45__cpo8distanceE,@object
	.size		_ZN34_INTERNAL_49de7e9f_4_k_cu_53dd60f74cuda3std6ranges3__45__cpo8distanceE,(_ZN34_INTERNAL_49de7e9f_4_k_cu_53dd60f76thrust24THRUST_300001_SM_1000_NS12placeholders3_10E - _ZN34_INTERNAL_49de7e9f_4_k_cu_53dd60f74cuda3std6ranges3__45__cpo8distanceE)
_ZN34_INTERNAL_49de7e9f_4_k_cu_53dd60f74cuda3std6ranges3__45__cpo8distanceE:
	.zero		1
	.type		_ZN34_INTERNAL_49de7e9f_4_k_cu_53dd60f76thrust24THRUST_300001_SM_1000_NS12placeholders3_10E,@object
	.size		_ZN34_INTERNAL_49de7e9f_4_k_cu_53dd60f76thrust24THRUST_300001_SM_1000_NS12placeholders3_10E,(_ZN34_INTERNAL_49de7e9f_4_k_cu_53dd60f74cuda3std3__419piecewise_constructE - _ZN34_INTERNAL_49de7e9f_4_k_cu_53dd60f76thrust24THRUST_300001_SM_1000_NS12placeholders3_10E)
_ZN34_INTERNAL_49de7e9f_4_k_cu_53dd60f76thrust24THRUST_300001_SM_1000_NS12placeholders3_10E:
	.zero		1
	.type		_ZN34_INTERNAL_49de7e9f_4_k_cu_53dd60f74cuda3std3__419piecewise_constructE,@object
	.size		_ZN34_INTERNAL_49de7e9f_4_k_cu_53dd60f74cuda3std3__419piecewise_constructE,(_ZN34_INTERNAL_49de7e9f_4_k_cu_53dd60f74cuda3std6ranges3__45__cpo5cdataE - _ZN34_INTERNAL_49de7e9f_4_k_cu_53dd60f74cuda3std3__419piecewise_constructE)
_ZN34_INTERNAL_49de7e9f_4_k_cu_53dd60f74cuda3std3__419piecewise_constructE:
	.zero		1
	.type		_ZN34_INTERNAL_49de7e9f_4_k_cu_53dd60f74cuda3std6ranges3__45__cpo5cdataE,@object
	.size		_ZN34_INTERNAL_49de7e9f_4_k_cu_53dd60f74cuda3std6ranges3__45__cpo5cdataE,(_ZN34_INTERNAL_49de7e9f_4_k_cu_53dd60f76thrust24THRUST_300001_SM_1000_NS12placeholders2_2E - _ZN34_INTERNAL_49de7e9f_4_k_cu_53dd60f74cuda3std6ranges3__45__cpo5cdataE)
_ZN34_INTERNAL_49de7e9f_4_k_cu_53dd60f74cuda3std6ranges3__45__cpo5cdataE:
	.zero		1
	.type		_ZN34_INTERNAL_49de7e9f_4_k_cu_53dd60f76thrust24THRUST_300001_SM_1000_NS12placeholders2_2E,@object
	.size		_ZN34_INTERNAL_49de7e9f_4_k_cu_53dd60f76thrust24THRUST_300001_SM_1000_NS12placeholders2_2E,(_ZN34_INTERNAL_49de7e9f_4_k_cu_53dd60f74cuda3std3__45__cpo3endE - _ZN34_INTERNAL_49de7e9f_4_k_cu_53dd60f76thrust24THRUST_300001_SM_1000_NS12placeholders2_2E)
_ZN34_INTERNAL_49de7e9f_4_k_cu_53dd60f76thrust24THRUST_300001_SM_1000_NS12placeholders2_2E:
	.zero		1
	.type		_ZN34_INTERNAL_49de7e9f_4_k_cu_53dd60f74cuda3std3__45__cpo3endE,@object
	.size		_ZN34_INTERNAL_49de7e9f_4_k_cu_53dd60f74cuda3std3__45__cpo3endE,(_ZN34_INTERNAL_49de7e9f_4_k_cu_53dd60f74cuda3std6ranges3__45__cpo3endE - _ZN34_INTERNAL_49de7e9f_4_k_cu_53dd60f74cuda3std3__45__cpo3endE)
_ZN34_INTERNAL_49de7e9f_4_k_cu_53dd60f74cuda3std3__45__cpo3endE:
	.zero		1
	.type		_ZN34_INTERNAL_49de7e9f_4_k_cu_53dd60f74cuda3std6ranges3__45__cpo3endE,@object
	.size		_ZN34_INTERNAL_49de7e9f_4_k_cu_53dd60f74cuda3std6ranges3__45__cpo3endE,(_ZN34_INTERNAL_49de7e9f_4_k_cu_53dd60f76thrust24THRUST_300001_SM_1000_NS12placeholders2_6E - _ZN34_INTERNAL_49de7e9f_4_k_cu_53dd60f74cuda3std6ranges3__45__cpo3endE)
_ZN34_INTERNAL_49de7e9f_4_k_cu_53dd60f74cuda3std6ranges3__45__cpo3endE:
	.zero		1
	.type		_ZN34_INTERNAL_49de7e9f_4_k_cu_53dd60f76thrust24THRUST_300001_SM_1000_NS12placeholders2_6E,@object
	.size		_ZN34_INTERNAL_49de7e9f_4_k_cu_53dd60f76thrust24THRUST_300001_SM_1000_NS12placeholders2_6E,(_ZN34_INTERNAL_49de7e9f_4_k_cu_53dd60f74cuda3std3__45__cpo4rendE - _ZN34_INTERNAL_49de7e9f_4_k_cu_53dd60f76thrust24THRUST_300001_SM_1000_NS12placeholders2_6E)
_ZN34_INTERNAL_49de7e9f_4_k_cu_53dd60f76thrust24THRUST_300001_SM_1000_NS12placeholders2_6E:
	.zero		1
	.type		_ZN34_INTERNAL_49de7e9f_4_k_cu_53dd60f74cuda3std3__45__cpo4rendE,@object
	.size		_ZN34_INTERNAL_49de7e9f_4_k_cu_53dd60f74cuda3std3__45__cpo4rendE,(_ZN34_INTERNAL_49de7e9f_4_k_cu_53dd60f74cuda3std6ranges3__45__cpo9iter_swapE - _ZN34_INTERNAL_49de7e9f_4_k_cu_53dd60f74cuda3std3__45__cpo4rendE)
_ZN34_INTERNAL_49de7e9f_4_k_cu_53dd60f74cuda3std3__45__cpo4rendE:
	.zero		1
	.type		_ZN34_INTERNAL_49de7e9f_4_k_cu_53dd60f74cuda3std6ranges3__45__cpo9iter_swapE,@object
	.size		_ZN34_INTERNAL_49de7e9f_4_k_cu_53dd60f74cuda3std6ranges3__45__cpo9iter_swapE,(_ZN34_INTERNAL_49de7e9f_4_k_cu_53dd60f74cuda3std3__48unexpectE - _ZN34_INTERNAL_49de7e9f_4_k_cu_53dd60f74cuda3std6ranges3__45__cpo9iter_swapE)
_ZN34_INTERNAL_49de7e9f_4_k_cu_53dd60f74cuda3std6ranges3__45__cpo9iter_swapE:
	.zero		1
	.type		_ZN34_INTERNAL_49de7e9f_4_k_cu_53dd60f74cuda3std3__48unexpectE,@object
	.size		_ZN34_INTERNAL_49de7e9f_4_k_cu_53dd60f74cuda3std3__48unexpectE,(_ZN34_INTERNAL_49de7e9f_4_k_cu_53dd60f76thrust24THRUST_300001_SM_1000_NS8cuda_cub3parE - _ZN34_INTERNAL_49de7e9f_4_k_cu_53dd60f74cuda3std3__48unexpectE)
_ZN34_INTERNAL_49de7e9f_4_k_cu_53dd60f74cuda3std3__48unexpectE:
	.zero		1
	.type		_ZN34_INTERNAL_49de7e9f_4_k_cu_53dd60f76thrust24THRUST_300001_SM_1000_NS8cuda_cub3parE,@object
	.size		_ZN34_INTERNAL_49de7e9f_4_k_cu_53dd60f76thrust24THRUST_300001_SM_1000_NS8cuda_cub3parE,(_ZN34_INTERNAL_49de7e9f_4_k_cu_53dd60f76thrust24THRUST_300001_SM_1000_NS12placeholders2_4E - _ZN34_INTERNAL_49de7e9f_4_k_cu_53dd60f76thrust24THRUST_300001_SM_1000_NS8cuda_cub3parE)
_ZN34_INTERNAL_49de7e9f_4_k_cu_53dd60f76thrust24THRUST_300001_SM_1000_NS8cuda_cub3parE:
	.zero		1
	.type		_ZN34_INTERNAL_49de7e9f_4_k_cu_53dd60f76thrust24THRUST_300001_SM_1000_NS12placeholders2_4E,@object
	.size		_ZN34_INTERNAL_49de7e9f_4_k_cu_53dd60f76thrust24THRUST_300001_SM_1000_NS12placeholders2_4E,(_ZN34_INTERNAL_49de7e9f_4_k_cu_53dd60f74cuda3std3__45__cpo4cendE - _ZN34_INTERNAL_49de7e9f_4_k_cu_53dd60f76thrust24THRUST_300001_SM_1000_NS12placeholders2_4E)
_ZN34_INTERNAL_49de7e9f_4_k_cu_53dd60f76thrust24THRUST_300001_SM_1000_NS12placeholders2_4E:
	.zero		1
	.type		_ZN34_INTERNAL_49de7e9f_4_k_cu_53dd60f74cuda3std3__45__cpo4cendE,@object
	.size		_ZN34_INTERNAL_49de7e9f_4_k_cu_53dd60f74cuda3std3__45__cpo4cendE,(_ZN34_INTERNAL_49de7e9f_4_k_cu_53dd60f74cuda3std6ranges3__45__cpo4cendE - _ZN34_INTERNAL_49de7e9f_4_k_cu_53dd60f74cuda3std3__45__cpo4cendE)
_ZN34_INTERNAL_49de7e9f_4_k_cu_53dd60f74cuda3std3__45__cpo4cendE:
	.zero		1
	.type		_ZN34_INTERNAL_49de7e9f_4_k_cu_53dd60f74cuda3std6ranges3__45__cpo4cendE,@object
	.size		_ZN34_INTERNAL_49de7e9f_4_k_cu_53dd60f74cuda3std6ranges3__45__cpo4cendE,(_ZN34_INTERNAL_49de7e9f_4_k_cu_53dd60f74cuda3std3__420unreachable_sentinelE - _ZN34_INTERNAL_49de7e9f_4_k_cu_53dd60f74cuda3std6ranges3__45__cpo4cendE)
_ZN34_INTERNAL_49de7e9f_4_k_cu_53dd60f74cuda3std6ranges3__45__cpo4cendE:
	.zero		1
	.type		_ZN34_INTERNAL_49de7e9f_4_k_cu_53dd60f74cuda3std3__420unreachable_sentinelE,@object
	.size		_ZN34_INTERNAL_49de7e9f_4_k_cu_53dd60f74cuda3std3__420unreachable_sentinelE,(_ZN34_INTERNAL_49de7e9f_4_k_cu_53dd60f74cuda3std6ranges3__45__cpo5ssizeE - _ZN34_INTERNAL_49de7e9f_4_k_cu_53dd60f74cuda3std3__420unreachable_sentinelE)
_ZN34_INTERNAL_49de7e9f_4_k_cu_53dd60f74cuda3std3__420unreachable_sentinelE:
	.zero		1
	.type		_ZN34_INTERNAL_49de7e9f_4_k_cu_53dd60f74cuda3std6ranges3__45__cpo5ssizeE,@object
	.size		_ZN34_INTERNAL_49de7e9f_4_k_cu_53dd60f74cuda3std6ranges3__45__cpo5ssizeE,(_ZN34_INTERNAL_49de7e9f_4_k_cu_53dd60f76thrust24THRUST_300001_SM_1000_NS12placeholders2_8E - _ZN34_INTERNAL_49de7e9f_4_k_cu_53dd60f74cuda3std6ranges3__45__cpo5ssizeE)
_ZN34_INTERNAL_49de7e9f_4_k_cu_53dd60f74cuda3std6ranges3__45__cpo5ssizeE:
	.zero		1
	.type		_ZN34_INTERNAL_49de7e9f_4_k_cu_53dd60f76thrust24THRUST_300001_SM_1000_NS12placeholders2_8E,@object
	.size		_ZN34_INTERNAL_49de7e9f_4_k_cu_53dd60f76thrust24THRUST_300001_SM_1000_NS12placeholders2_8E,(_ZN34_INTERNAL_49de7e9f_4_k_cu_53dd60f74cuda3std3__45__cpo5crendE - _ZN34_INTERNAL_49de7e9f_4_k_cu_53dd60f76thrust24THRUST_300001_SM_1000_NS12placeholders2_8E)
_ZN34_INTERNAL_49de7e9f_4_k_cu_53dd60f76thrust24THRUST_300001_SM_1000_NS12placeholders2_8E:
	.zero		1
	.type		_ZN34_INTERNAL_49de7e9f_4_k_cu_53dd60f74cuda3std3__45__cpo5crendE,@object
	.size		_ZN34_INTERNAL_49de7e9f_4_k_cu_53dd60f74cuda3std3__45__cpo5crendE,(_ZN34_INTERNAL_49de7e9f_4_k_cu_53dd60f74cuda3std6ranges3__45__cpo4prevE - _ZN34_INTERNAL_49de7e9f_4_k_cu_53dd60f74cuda3std3__45__cpo5crendE)
_ZN34_INTERNAL_49de7e9f_4_k_cu_53dd60f74cuda3std3__45__cpo5crendE:
	.zero		1
	.type		_ZN34_INTERNAL_49de7e9f_4_k_cu_53dd60f74cuda3std6ranges3__45__cpo4prevE,@object
	.size		_ZN34_INTERNAL_49de7e9f_4_k_cu_53dd60f74cuda3std6ranges3__45__cpo4prevE,(_ZN34_INTERNAL_49de7e9f_4_k_cu_53dd60f74cuda3std6ranges3__45__cpo9iter_moveE - _ZN34_INTERNAL_49de7e9f_4_k_cu_53dd60f74cuda3std6ranges3__45__cpo4prevE)
_ZN34_INTERNAL_49de7e9f_4_k_cu_53dd60f74cuda3std6ranges3__45__cpo4prevE:
	.zero		1
	.type		_ZN34_INTERNAL_49de7e9f_4_k_cu_53dd60f74cuda3std6ranges3__45__cpo9iter_moveE,@object
	.size		_ZN34_INTERNAL_49de7e9f_4_k_cu_53dd60f74cuda3std6ranges3__45__cpo9iter_moveE,(_ZN34_INTERNAL_49de7e9f_4_k_cu_53dd60f76thrust24THRUST_300001_SM_1000_NS6system6detail10sequential3seqE - _ZN34_INTERNAL_49de7e9f_4_k_cu_53dd60f74cuda3std6ranges3__45__cpo9iter_moveE)
_ZN34_INTERNAL_49de7e9f_4_k_cu_53dd60f74cuda3std6ranges3__45__cpo9iter_moveE:
	.zero		1
	.type		_ZN34_INTERNAL_49de7e9f_4_k_cu_53dd60f76thrust24THRUST_300001_SM_1000_NS6system6detail10sequential3seqE,@object
	.size		_ZN34_INTERNAL_49de7e9f_4_k_cu_53dd60f76thrust24THRUST_300001_SM_1000_NS6system6detail10sequential3seqE,(.L_31 - _ZN34_INTERNAL_49de7e9f_4_k_cu_53dd60f76thrust24THRUST_300001_SM_1000_NS6system6detail10sequential3seqE)
_ZN34_INTERNAL_49de7e9f_4_k_cu_53dd60f76thrust24THRUST_300001_SM_1000_NS6system6detail10sequential3seqE:
	.zero		1
.L_31:


//--------------------- .nv.shared._Z3maxPdS_     --------------------------
	.section	.nv.shared._Z3maxPdS_,"aw",@nobits
	.sectionflags	@""
	.align	16
	.zero		1024


//--------------------- .nv.shared._Z11copy_kerneliiPdPKd --------------------------
	.section	.nv.shared._Z11copy_kerneliiPdPKd,"aw",@nobits
	.sectionflags	@""
	.align	16
	.zero		1024


//--------------------- .nv.shared._Z11step_kerneliiPKdPdS1_ --------------------------
	.section	.nv.shared._Z11step_kerneliiPKdPdS1_,"aw",@nobits
	.sectionflags	@""
	.align	16
	.zero		1024


//--------------------- .nv.constant0._ZN3cub18CUB_300001_SM_10006detail11EmptyKernelIvEEvv --------------------------
	.section	.nv.constant0._ZN3cub18CUB_300001_SM_10006detail11EmptyKernelIvEEvv,"a",@progbits
	.sectionflags	@""
	.align	4
.nv.constant0._ZN3cub18CUB_300001_SM_10006detail11EmptyKernelIvEEvv:
	.zero		896


//--------------------- .nv.constant0._Z3maxPdS_  --------------------------
	.section	.nv.constant0._Z3maxPdS_,"a",@progbits
	.sectionflags	@""
	.align	4
.nv.constant0._Z3maxPdS_:
	.zero		912


//--------------------- .nv.constant0._Z11copy_kerneliiPdPKd --------------------------
	.section	.nv.constant0._Z11copy_kerneliiPdPKd,"a",@progbits
	.sectionflags	@""
	.align	4
.nv.constant0._Z11copy_kerneliiPdPKd:
	.zero		920


//--------------------- .nv.constant0._Z11step_kerneliiPKdPdS1_ --------------------------
	.section	.nv.constant0._Z11step_kerneliiPKdPdS1_,"a",@progbits
	.sectionflags	@""
	.align	4
.nv.constant0._Z11step_kerneliiPKdPdS1_:
	.zero		928


//--------------------- SYMBOLS --------------------------

	.type		.nv.reservedSmem.offset0,@object
	.size		.nv.reservedSmem.offset0,0x4
	.type		.nv.reservedSmem.cap,@object
	.size		.nv.reservedSmem.cap,0x4
